	.target	sm_90a

	.elftype	@"ET_EXEC"


//--------------------- .note.nv.tkinfo           --------------------------
	.section	.note.nv.tkinfo,"",@"SHT_NOTE"
	.sectionflags	@"SHF_NOTE_NV_TKINFO"
	.tkinfo
        /*0018*/ 	.word	0x00000002
        /*0030*/ 	.string	""
        /*0030*/ 	.string	"ptxas"
        /*0030*/ 	.string	"Cuda compilation tools, release 13.0, V13.0.88"
        /*0030*/ 	.string	"Build cuda_13.0.r13.0/compiler.36424714_0"
        /*0030*/ 	.string	"-arch sm_90a -m 64 "



//--------------------- .note.nv.cuinfo           --------------------------
	.section	.note.nv.cuinfo,"",@"SHT_NOTE"
	.sectionflags	@"SHF_NOTE_NV_CUINFO"
        /*0018*/ 	.short	0x0002
        /*001a*/ 	.short	0x005a
        /*001c*/ 	.short	0x0082
	.zero		2


//--------------------- .nv.info                  --------------------------
	.section	.nv.info,"",@"SHT_CUDA_INFO"
	.align	4


	//----- nvinfo : EIATTR_REGCOUNT
	.align		4
        /*0000*/ 	.byte	0x04, 0x2f
        /*0002*/ 	.short	(.L_15 - .L_14)
	.align		4
.L_14:
        /*0004*/ 	.word	index@(_ZN7cutlass13device_kernelINS_4gemm6kernel13GemmUniversalIN4cute5tupleIJiiiiEEENS1_10collective13CollectiveMmaINS1_34MainloopSm90TmaGmmaWarpSpecializedILi6ENS5_IJNS4_1CILi1EEESB_SB_EEENS1_35KernelTmaWarpSpecializedCooperativeEEENS5_IJNSA_ILi256EEENSA_ILi128EEESG_EEEaNS5_IJlSB_lEEEaSI_NS4_8TiledMMAINS4_8MMA_AtomIJNS4_4SM904GMMA27MMA_64x128x32_S32S8S8_SS_TNEEEENS4_6LayoutINS5_IJNSA_ILi2EEESB_SB_EEENS5_IJSB_NSA_ILi0EEESS_EEEEENS5_IJNS4_10UnderscoreESV_SV_EEEEENS4_13SM90_TMA_LOADENS4_14ComposedLayoutINS4_7SwizzleILi3ELi4ELi3EEENS4_18smem_ptr_flag_bitsILi8EEENSP_INS5_IJNSA_ILi8EEESG_EEENS5_IJSG_SB_EEEEEEEvNS4_8identityESY_S18_vS19_EENS_8epilogue10collective6detail29Sm90TmaWarpSpecializedAdapterINS1C_15DefaultEpilogueIaSI_SI_NS1B_6thread17LinearCombinationIaLi1EiiLNS1G_9ScaleType4KindE0ELNS_15FloatRoundStyleE2EaEENS1_15EpilogueDefaultEEEEEvvEEEEvNT_6ParamsE)
        /*0008*/ 	.word	0x000000a8


	//----- nvinfo : EIATTR_FRAME_SIZE
	.align		4
.L_15:
        /*000c*/ 	.byte	0x04, 0x11
        /*000e*/ 	.short	(.L_17 - .L_16)
	.align		4
.L_16:
        /*0010*/ 	.word	index@(_ZN7cutlass13device_kernelINS_4gemm6kernel13GemmUniversalIN4cute5tupleIJiiiiEEENS1_10collective13CollectiveMmaINS1_34MainloopSm90TmaGmmaWarpSpecializedILi6ENS5_IJNS4_1CILi1EEESB_SB_EEENS1_35KernelTmaWarpSpecializedCooperativeEEENS5_IJNSA_ILi256EEENSA_ILi128EEESG_EEEaNS5_IJlSB_lEEEaSI_NS4_8TiledMMAINS4_8MMA_AtomIJNS4_4SM904GMMA27MMA_64x128x32_S32S8S8_SS_TNEEEENS4_6LayoutINS5_IJNSA_ILi2EEESB_SB_EEENS5_IJSB_NSA_ILi0EEESS_EEEEENS5_IJNS4_10UnderscoreESV_SV_EEEEENS4_13SM90_TMA_LOADENS4_14ComposedLayoutINS4_7SwizzleILi3ELi4ELi3EEENS4_18smem_ptr_flag_bitsILi8EEENSP_INS5_IJNSA_ILi8EEESG_EEENS5_IJSG_SB_EEEEEEEvNS4_8identityESY_S18_vS19_EENS_8epilogue10collective6detail29Sm90TmaWarpSpecializedAdapterINS1C_15DefaultEpilogueIaSI_SI_NS1B_6thread17LinearCombinationIaLi1EiiLNS1G_9ScaleType4KindE0ELNS_15FloatRoundStyleE2EaEENS1_15EpilogueDefaultEEEEEvvEEEEvNT_6ParamsE)
        /*0014*/ 	.word	0x00000000


	//----- nvinfo : EIATTR_MIN_STACK_SIZE
	.align		4
.L_17:
        /*0018*/ 	.byte	0x04, 0x12
        /*001a*/ 	.short	(.L_19 - .L_18)
	.align		4
.L_18:
        /*001c*/ 	.word	index@(_ZN7cutlass13device_kernelINS_4gemm6kernel13GemmUniversalIN4cute5tupleIJiiiiEEENS1_10collective13CollectiveMmaINS1_34MainloopSm90TmaGmmaWarpSpecializedILi6ENS5_IJNS4_1CILi1EEESB_SB_EEENS1_35KernelTmaWarpSpecializedCooperativeEEENS5_IJNSA_ILi256EEENSA_ILi128EEESG_EEEaNS5_IJlSB_lEEEaSI_NS4_8TiledMMAINS4_8MMA_AtomIJNS4_4SM904GMMA27MMA_64x128x32_S32S8S8_SS_TNEEEENS4_6LayoutINS5_IJNSA_ILi2EEESB_SB_EEENS5_IJSB_NSA_ILi0EEESS_EEEEENS5_IJNS4_10UnderscoreESV_SV_EEEEENS4_13SM90_TMA_LOADENS4_14ComposedLayoutINS4_7SwizzleILi3ELi4ELi3EEENS4_18smem_ptr_flag_bitsILi8EEENSP_INS5_IJNSA_ILi8EEESG_EEENS5_IJSG_SB_EEEEEEEvNS4_8identityESY_S18_vS19_EENS_8epilogue10collective6detail29Sm90TmaWarpSpecializedAdapterINS1C_15DefaultEpilogueIaSI_SI_NS1B_6thread17LinearCombinationIaLi1EiiLNS1G_9ScaleType4KindE0ELNS_15FloatRoundStyleE2EaEENS1_15EpilogueDefaultEEEEEvvEEEEvNT_6ParamsE)
        /*0020*/ 	.word	0x00000000
.L_19:


//--------------------- .nv.compat                --------------------------
	.section	.nv.compat,"",@"SHT_CUDA_COMPAT_INFO"
	.align	4
        /*0000*/ 	.byte	0x02, 0x09, 0x01, 0x00, 0x02, 0x02, 0x04, 0x00, 0x02, 0x05, 0x05, 0x00, 0x03, 0x07, 0x01, 0x01
        /*0010*/ 	.byte	0x02, 0x03, 0x01, 0x00, 0x02, 0x06, 0x01, 0x00, 0x04, 0x0b, 0x08, 0x00, 0x00, 0x00, 0x00, 0x00
        /*0020*/ 	.byte	0x00, 0x00, 0x00, 0x00


//--------------------- .nv.info._ZN7cutlass13device_kernelINS_4gemm6kernel13GemmUniversalIN4cute5tupleIJiiiiEEENS1_10collective13CollectiveMmaINS1_34MainloopSm90TmaGmmaWarpSpecializedILi6ENS5_IJNS4_1CILi1EEESB_SB_EEENS1_35KernelTmaWarpSpecializedCooperativeEEENS5_IJNSA_ILi256EEENSA_ILi128EEESG_EEEaNS5_IJlSB_lEEEaSI_NS4_8TiledMMAINS4_8MMA_AtomIJNS4_4SM904GMMA27MMA_64x128x32_S32S8S8_SS_TNEEEENS4_6LayoutINS5_IJNSA_ILi2EEESB_SB_EEENS5_IJSB_NSA_ILi0EEESS_EEEEENS5_IJNS4_10UnderscoreESV_SV_EEEEENS4_13SM90_TMA_LOADENS4_14ComposedLayoutINS4_7SwizzleILi3ELi4ELi3EEENS4_18smem_ptr_flag_bitsILi8EEENSP_INS5_IJNSA_ILi8EEESG_EEENS5_IJSG_SB_EEEEEEEvNS4_8identityESY_S18_vS19_EENS_8epilogue10collective6detail29Sm90TmaWarpSpecializedAdapterINS1C_15DefaultEpilogueIaSI_SI_NS1B_6thread17LinearCombinationIaLi1EiiLNS1G_9ScaleType4KindE0ELNS_15FloatRoundStyleE2EaEENS1_15EpilogueDefaultEEEEEvvEEEEvNT_6ParamsE --------------------------
	.section	.nv.info._ZN7cutlass13device_kernelINS_4gemm6kernel13GemmUniversalIN4cute5tupleIJiiiiEEENS1_10collective13CollectiveMmaINS1_34MainloopSm90TmaGmmaWarpSpecializedILi6ENS5_IJNS4_1CILi1EEESB_SB_EEENS1_35KernelTmaWarpSpecializedCooperativeEEENS5_IJNSA_ILi256EEENSA_ILi128EEESG_EEEaNS5_IJlSB_lEEEaSI_NS4_8TiledMMAINS4_8MMA_AtomIJNS4_4SM904GMMA27MMA_64x128x32_S32S8S8_SS_TNEEEENS4_6LayoutINS5_IJNSA_ILi2EEESB_SB_EEENS5_IJSB_NSA_ILi0EEESS_EEEEENS5_IJNS4_10UnderscoreESV_SV_EEEEENS4_13SM90_TMA_LOADENS4_14ComposedLayoutINS4_7SwizzleILi3ELi4ELi3EEENS4_18smem_ptr_flag_bitsILi8EEENSP_INS5_IJNSA_ILi8EEESG_EEENS5_IJSG_SB_EEEEEEEvNS4_8identityESY_S18_vS19_EENS_8epilogue10collective6detail29Sm90TmaWarpSpecializedAdapterINS1C_15DefaultEpilogueIaSI_SI_NS1B_6thread17LinearCombinationIaLi1EiiLNS1G_9ScaleType4KindE0ELNS_15FloatRoundStyleE2EaEENS1_15EpilogueDefaultEEEEEvvEEEEvNT_6ParamsE,"",@"SHT_CUDA_INFO"
	.sectionflags	@""
	.align	4


	//----- nvinfo : EIATTR_CUDA_API_VERSION
	.align		4
        /*0000*/ 	.byte	0x04, 0x37
        /*0002*/ 	.short	(.L_21 - .L_20)
.L_20:
        /*0004*/ 	.word	0x00000082


	//----- nvinfo : EIATTR_KPARAM_INFO
	.align		4
.L_21:
        /*0008*/ 	.byte	0x04, 0x17
        /*000a*/ 	.short	(.L_23 - .L_22)
.L_22:
        /*000c*/ 	.word	0x00000000
        /*0010*/ 	.short	0x0000
        /*0012*/ 	.short	0x0070
        /*0014*/ 	.byte	0x00, 0xf0, 0x01, 0x10


	//----- nvinfo : EIATTR_SPARSE_MMA_MASK
	.align		4
.L_23:
        /*0018*/ 	.byte	0x03, 0x50
        /*001a*/ 	.short	0x0000


	//----- nvinfo : EIATTR_MAXREG_COUNT
	.align		4
        /*001c*/ 	.byte	0x03, 0x1b
        /*001e*/ 	.short	0x00a8


	//----- nvinfo : EIATTR_NUM_BARRIERS
	.align		4
        /*0020*/ 	.byte	0x02, 0x4c
        /*0022*/ 	.byte	0x01
	.zero		1


	//----- nvinfo : EIATTR_EXTERNS
	.align		4
        /*0024*/ 	.byte	0x04, 0x0f
        /*0026*/ 	.short	(.L_25 - .L_24)


	//   ....[0]....
	.align		4
.L_24:
        /*0028*/ 	.word	index@(__assertfail)


	//----- nvinfo : EIATTR_MERCURY_ISA_VERSION
	.align		4
.L_25:
        /*002c*/ 	.byte	0x03, 0x5f
        /*002e*/ 	.short	0x0101


	//----- nvinfo : EIATTR_INT_WARP_WIDE_INSTR_OFFSETS
	.align		4
        /*0030*/ 	.byte	0x04, 0x31
        /*0032*/ 	.short	(.L_27 - .L_26)


	//   ....[0]....
.L_26:
        /*0034*/ 	.word	0x000003f0


	//   ....[1]....
        /*0038*/ 	.word	0x00000420


	//   ....[2]....
        /*003c*/ 	.word	0x00000500


	//----- nvinfo : EIATTR_COOP_GROUP_MASK_REGIDS
	.align		4
.L_27:
        /*0040*/ 	.byte	0x04, 0x29
        /*0042*/ 	.short	(.L_29 - .L_28)


	//   ....[0]....
.L_28:
        /*0044*/ 	.word	0xffffffff


	//   ....[1]....
        /*0048*/ 	.word	0xffffffff


	//   ....[2]....
        /*004c*/ 	.word	0xffffffff


	//   ....[3]....
        /*0050*/ 	.word	0xffffffff


	//   ....[4]....
        /*0054*/ 	.word	0xffffffff


	//----- nvinfo : EIATTR_COOP_GROUP_INSTR_OFFSETS
	.align		4
.L_29:
        /*0058*/ 	.byte	0x04, 0x28
        /*005a*/ 	.short	(.L_31 - .L_30)


	//   ....[0]....
.L_30:
        /*005c*/ 	.word	0x00000060


	//   ....[1]....
        /*0060*/ 	.word	0x00000070


	//   ....[2]....
        /*0064*/ 	.word	0x00000130


	//   ....[3]....
        /*0068*/ 	.word	0x00000300


	//   ....[4]....
        /*006c*/ 	.word	0x00000fb0


	//----- nvinfo : EIATTR_REG_RECONFIG
	.align		4
.L_31:
        /*0070*/ 	.byte	0x01, 0x54
	.zero		2


	//----- nvinfo : EIATTR_SYSCALL_OFFSETS
	.align		4
        /*0074*/ 	.byte	0x04, 0x46
        /*0076*/ 	.short	(.L_33 - .L_32)


	//   ....[0]....
.L_32:
        /*0078*/ 	.word	0x00001180


	//----- nvinfo : EIATTR_MBARRIER_INSTR_OFFSETS
	.align		4
.L_33:
        /*007c*/ 	.byte	0x04, 0x39
        /*007e*/ 	.short	(.L_35 - .L_34)


	//   ....[0]....
.L_34:
        /*0080*/ 	.word	0x00000230
        /*0084*/ 	.word	0x000000ff
        /*0088*/ 	.word	0x00000000
        /*008c*/ 	.short	0x0100
        /*008e*/ 	.byte	0x08
	.zero		1


	//   ....[1]....
        /*0090*/ 	.word	0x00000240
        /*0094*/ 	.word	0x000000ff
        /*0098*/ 	.word	0x00000030
        /*009c*/ 	.short	0x0100
        /*009e*/ 	.byte	0x08
	.zero		1


	//   ....[2]....
        /*00a0*/ 	.word	0x00000250
        /*00a4*/ 	.word	0x000000ff
        /*00a8*/ 	.word	0x00000008
        /*00ac*/ 	.short	0x0100
        /*00ae*/ 	.byte	0x08
	.zero		1


	//   ....[3]....
        /*00b0*/ 	.word	0x00000260
        /*00b4*/ 	.word	0x000000ff
        /*00b8*/ 	.word	0x00000038
        /*00bc*/ 	.short	0x0100
        /*00be*/ 	.byte	0x08
	.zero		1


	//   ....[4]....
        /*00c0*/ 	.word	0x00000270
        /*00c4*/ 	.word	0x000000ff
        /*00c8*/ 	.word	0x00000010
        /*00cc*/ 	.short	0x0100
        /*00ce*/ 	.byte	0x08
	.zero		1


	//   ....[5]....
        /*00d0*/ 	.word	0x00000280
        /*00d4*/ 	.word	0x000000ff
        /*00d8*/ 	.word	0x00000040
        /*00dc*/ 	.short	0x0100
        /*00de*/ 	.byte	0x08
	.zero		1


	//   ....[6]....
        /*00e0*/ 	.word	0x00000290
        /*00e4*/ 	.word	0x000000ff
        /*00e8*/ 	.word	0x00000018
        /*00ec*/ 	.short	0x0100
        /*00ee*/ 	.byte	0x08
	.zero		1


	//   ....[7]....
        /*00f0*/ 	.word	0x000002a0
        /*00f4*/ 	.word	0x000000ff
        /*00f8*/ 	.word	0x00000048
        /*00fc*/ 	.short	0x0100
        /*00fe*/ 	.byte	0x08
	.zero		1


	//   ....[8]....
        /*0100*/ 	.word	0x000002b0
        /*0104*/ 	.word	0x000000ff
        /*0108*/ 	.word	0x00000020
        /*010c*/ 	.short	0x0100
        /*010e*/ 	.byte	0x08
	.zero		1


	//   ....[9]....
        /*0110*/ 	.word	0x000002c0
        /*0114*/ 	.word	0x000000ff
        /*0118*/ 	.word	0x00000050
        /*011c*/ 	.short	0x0100
        /*011e*/ 	.byte	0x08
	.zero		1


	//   ....[10]....
        /*0120*/ 	.word	0x000002d0
        /*0124*/ 	.word	0x000000ff
        /*0128*/ 	.word	0x00000028
        /*012c*/ 	.short	0x0100
        /*012e*/ 	.byte	0x08
	.zero		1


	//   ....[11]....
        /*0130*/ 	.word	0x000002e0
        /*0134*/ 	.word	0x000000ff
        /*0138*/ 	.word	0x00000058
        /*013c*/ 	.short	0x0100
        /*013e*/ 	.byte	0x08
	.zero		1


	//   ....[12]....
        /*0140*/ 	.word	0x00000570
        /*0144*/ 	.word	0x000000ff
        /*0148*/ 	.word	0x00000070
        /*014c*/ 	.short	0x0100
        /*014e*/ 	.byte	0x06
	.zero		1


	//   ....[13]....
        /*0150*/ 	.word	0x000005d0
        /*0154*/ 	.word	0x000000ff
        /*0158*/ 	.word	0x00000078
        /*015c*/ 	.short	0x0100
        /*015e*/ 	.byte	0x06
	.zero		1


	//   ....[14]....
        /*0160*/ 	.word	0x00001250
        /*0164*/ 	.word	0x00000003
        /*0168*/ 	.word	0x00000000
        /*016c*/ 	.short	0x010a
        /*016e*/ 	.byte	0x3f
	.zero		1


	//   ....[15]....
        /*0170*/ 	.word	0x00001290
        /*0174*/ 	.word	0x00000003
        /*0178*/ 	.word	0x00000000
        /*017c*/ 	.short	0x010a
        /*017e*/ 	.byte	0x3f
	.zero		1


	//   ....[16]....
        /*0180*/ 	.word	0x00001790
        /*0184*/ 	.word	0x00000005
        /*0188*/ 	.word	0x00000000
        /*018c*/ 	.short	0x010a
        /*018e*/ 	.byte	0x3f
	.zero		1


	//   ....[17]....
        /*0190*/ 	.word	0x000017d0
        /*0194*/ 	.word	0x00000005
        /*0198*/ 	.word	0x00000000
        /*019c*/ 	.short	0x010a
        /*019e*/ 	.byte	0x3f
	.zero		1


	//   ....[18]....
        /*01a0*/ 	.word	0x00001b70
        /*01a4*/ 	.word	0x00000004
        /*01a8*/ 	.word	0x00000000
        /*01ac*/ 	.short	0x0101
        /*01ae*/ 	.byte	0x3f
	.zero		1


	//   ....[19]....
        /*01b0*/ 	.word	0x00001d50
        /*01b4*/ 	.word	0x00000000
        /*01b8*/ 	.word	0x00000000
        /*01bc*/ 	.short	0x0101
        /*01be*/ 	.byte	0x3f
	.zero		1


	//   ....[20]....
        /*01c0*/ 	.word	0x00009420
        /*01c4*/ 	.word	0x0000000e
        /*01c8*/ 	.word	0x00000030
        /*01cc*/ 	.short	0x010a
        /*01ce*/ 	.byte	0x3f
	.zero		1


	//   ....[21]....
        /*01d0*/ 	.word	0x000097a0
        /*01d4*/ 	.word	0x00000006
        /*01d8*/ 	.word	0x00000078
        /*01dc*/ 	.short	0x0101
        /*01de*/ 	.byte	0x3f
	.zero		1


	//   ....[22]....
        /*01e0*/ 	.word	0x00009ed0
        /*01e4*/ 	.word	0x00000007
        /*01e8*/ 	.word	0x00000000
        /*01ec*/ 	.short	0x010a
        /*01ee*/ 	.byte	0x3f
	.zero		1


	//   ....[23]....
        /*01f0*/ 	.word	0x00009f50
        /*01f4*/ 	.word	0x00000009
        /*01f8*/ 	.word	0x00000000
        /*01fc*/ 	.short	0x010a
        /*01fe*/ 	.byte	0x3f
	.zero		1


	//   ....[24]....
        /*0200*/ 	.word	0x00009fe0
        /*0204*/ 	.word	0x00000006
        /*0208*/ 	.word	0x00000000
        /*020c*/ 	.short	0x010a
        /*020e*/ 	.byte	0x3f
	.zero		1


	//   ....[25]....
        /*0210*/ 	.word	0x0000a070
        /*0214*/ 	.word	0x00000009
        /*0218*/ 	.word	0x00000000
        /*021c*/ 	.short	0x010a
        /*021e*/ 	.byte	0x3f
	.zero		1


	//   ....[26]....
        /*0220*/ 	.word	0x0000a100
        /*0224*/ 	.word	0x00000006
        /*0228*/ 	.word	0x00000000
        /*022c*/ 	.short	0x010a
        /*022e*/ 	.byte	0x3f
	.zero		1


	//   ....[27]....
        /*0230*/ 	.word	0x0000a190
        /*0234*/ 	.word	0x00000003
        /*0238*/ 	.word	0x00000000
        /*023c*/ 	.short	0x010a
        /*023e*/ 	.byte	0x3f
	.zero		1


	//   ....[28]....
        /*0240*/ 	.word	0x0000a1f0
        /*0244*/ 	.word	0x00000003
        /*0248*/ 	.word	0x00000000
        /*024c*/ 	.short	0x010a
        /*024e*/ 	.byte	0x3f
	.zero		1


	//   ....[29]....
        /*0250*/ 	.word	0x0000a240
        /*0254*/ 	.word	0x00000005
        /*0258*/ 	.word	0x00000000
        /*025c*/ 	.short	0x010a
        /*025e*/ 	.byte	0x3f
	.zero		1


	//   ....[30]....
        /*0260*/ 	.word	0x0000a310
        /*0264*/ 	.word	0x0000000e
        /*0268*/ 	.word	0x00000030
        /*026c*/ 	.short	0x010a
        /*026e*/ 	.byte	0x3f
	.zero		1


	//   ....[31]....
        /*0270*/ 	.word	0x0000a3e0
        /*0274*/ 	.word	0x00000007
        /*0278*/ 	.word	0x00000000
        /*027c*/ 	.short	0x010a
        /*027e*/ 	.byte	0x3f
	.zero		1


	//   ....[32]....
        /*0280*/ 	.word	0x0000a430
        /*0284*/ 	.word	0x00000009
        /*0288*/ 	.word	0x00000000
        /*028c*/ 	.short	0x010a
        /*028e*/ 	.byte	0x3f
	.zero		1


	//   ....[33]....
        /*0290*/ 	.word	0x0000a480
        /*0294*/ 	.word	0x00000006
        /*0298*/ 	.word	0x00000000
        /*029c*/ 	.short	0x010a
        /*029e*/ 	.byte	0x3f
	.zero		1


	//   ....[34]....
        /*02a0*/ 	.word	0x0000a4d0
        /*02a4*/ 	.word	0x00000009
        /*02a8*/ 	.word	0x00000000
        /*02ac*/ 	.short	0x010a
        /*02ae*/ 	.byte	0x3f
	.zero		1


	//   ....[35]....
        /*02b0*/ 	.word	0x0000a520
        /*02b4*/ 	.word	0x00000006
        /*02b8*/ 	.word	0x00000000
        /*02bc*/ 	.short	0x010a
        /*02be*/ 	.byte	0x3f
	.zero		1


	//----- nvinfo : EIATTR_NUM_MBARRIERS
	.align		4
.L_35:
        /*02c0*/ 	.byte	0x03, 0x38
        /*02c2*/ 	.short	0x000e


	//----- nvinfo : EIATTR_EXIT_INSTR_OFFSETS
	.align		4
        /*02c4*/ 	.byte	0x04, 0x1c
        /*02c6*/ 	.short	(.L_37 - .L_36)


	//   ....[0]....
.L_36:
        /*02c8*/ 	.word	0x00000620


	//   ....[1]....
        /*02cc*/ 	.word	0x00000ef0


	//   ....[2]....
        /*02d0*/ 	.word	0x00008a90


	//   ....[3]....
        /*02d4*/ 	.word	0x000090c0


	//   ....[4]....
        /*02d8*/ 	.word	0x0000a1e0


	//----- nvinfo : EIATTR_MAX_THREADS
	.align		4
.L_37:
        /*02dc*/ 	.byte	0x04, 0x05
        /*02de*/ 	.short	(.L_39 - .L_38)
.L_38:
        /*02e0*/ 	.word	0x00000180
        /*02e4*/ 	.word	0x00000001
        /*02e8*/ 	.word	0x00000001


	//----- nvinfo : EIATTR_CRS_STACK_SIZE
	.align		4
.L_39:
        /*02ec*/ 	.byte	0x04, 0x1e
        /*02ee*/ 	.short	(.L_41 - .L_40)
.L_40:
        /*02f0*/ 	.word	0x00000000


	//----- nvinfo : EIATTR_CBANK_PARAM_SIZE
	.align		4
.L_41:
        /*02f4*/ 	.byte	0x03, 0x19
        /*02f6*/ 	.short	0x0470


	//----- nvinfo : EIATTR_PARAM_CBANK
	.align		4
        /*02f8*/ 	.byte	0x04, 0x0a
        /*02fa*/ 	.short	(.L_43 - .L_42)
	.align		4
.L_42:
        /*02fc*/ 	.word	index@(.nv.constant0._ZN7cutlass13device_kernelINS_4gemm6kernel13GemmUniversalIN4cute5tupleIJiiiiEEENS1_10collective13CollectiveMmaINS1_34MainloopSm90TmaGmmaWarpSpecializedILi6ENS5_IJNS4_1CILi1EEESB_SB_EEENS1_35KernelTmaWarpSpecializedCooperativeEEENS5_IJNSA_ILi256EEENSA_ILi128EEESG_EEEaNS5_IJlSB_lEEEaSI_NS4_8TiledMMAINS4_8MMA_AtomIJNS4_4SM904GMMA27MMA_64x128x32_S32S8S8_SS_TNEEEENS4_6LayoutINS5_IJNSA_ILi2EEESB_SB_EEENS5_IJSB_NSA_ILi0EEESS_EEEEENS5_IJNS4_10UnderscoreESV_SV_EEEEENS4_13SM90_TMA_LOADENS4_14ComposedLayoutINS4_7SwizzleILi3ELi4ELi3EEENS4_18smem_ptr_flag_bitsILi8EEENSP_INS5_IJNSA_ILi8EEESG_EEENS5_IJSG_SB_EEEEEEEvNS4_8identityESY_S18_vS19_EENS_8epilogue10collective6detail29Sm90TmaWarpSpecializedAdapterINS1C_15DefaultEpilogueIaSI_SI_NS1B_6thread17LinearCombinationIaLi1EiiLNS1G_9ScaleType4KindE0ELNS_15FloatRoundStyleE2EaEENS1_15EpilogueDefaultEEEEEvvEEEEvNT_6ParamsE)
        /*0300*/ 	.short	0x0210
        /*0302*/ 	.short	0x0470


	//----- nvinfo : EIATTR_SW_WAR
	.align		4
.L_43:
        /*0304*/ 	.byte	0x04, 0x36
        /*0306*/ 	.short	(.L_45 - .L_44)
.L_44:
        /*0308*/ 	.word	0x00000008
.L_45:


//--------------------- .nv.callgraph             --------------------------
	.section	.nv.callgraph,"",@"SHT_CUDA_CALLGRAPH"
	.align	4
	.sectionentsize	8
	.align		4
        /*0000*/ 	.word	0x00000000
	.align		4
        /*0004*/ 	.word	0xffffffff
	.align		4
        /*0008*/ 	.word	index@(_ZN7cutlass13device_kernelINS_4gemm6kernel13GemmUniversalIN4cute5tupleIJiiiiEEENS1_10collective13CollectiveMmaINS1_34MainloopSm90TmaGmmaWarpSpecializedILi6ENS5_IJNS4_1CILi1EEESB_SB_EEENS1_35KernelTmaWarpSpecializedCooperativeEEENS5_IJNSA_ILi256EEENSA_ILi128EEESG_EEEaNS5_IJlSB_lEEEaSI_NS4_8TiledMMAINS4_8MMA_AtomIJNS4_4SM904GMMA27MMA_64x128x32_S32S8S8_SS_TNEEEENS4_6LayoutINS5_IJNSA_ILi2EEESB_SB_EEENS5_IJSB_NSA_ILi0EEESS_EEEEENS5_IJNS4_10UnderscoreESV_SV_EEEEENS4_13SM90_TMA_LOADENS4_14ComposedLayoutINS4_7SwizzleILi3ELi4ELi3EEENS4_18smem_ptr_flag_bitsILi8EEENSP_INS5_IJNSA_ILi8EEESG_EEENS5_IJSG_SB_EEEEEEEvNS4_8identityESY_S18_vS19_EENS_8epilogue10collective6detail29Sm90TmaWarpSpecializedAdapterINS1C_15DefaultEpilogueIaSI_SI_NS1B_6thread17LinearCombinationIaLi1EiiLNS1G_9ScaleType4KindE0ELNS_15FloatRoundStyleE2EaEENS1_15EpilogueDefaultEEEEEvvEEEEvNT_6ParamsE)
	.align		4
        /*000c*/ 	.word	index@(__assertfail)
	.align		4
        /*0010*/ 	.word	0x00000000
	.align		4
        /*0014*/ 	.word	0xfffffffe
	.align		4
        /*0018*/ 	.word	0x00000000
	.align		4
        /*001c*/ 	.word	0xfffffffd
	.align		4
        /*0020*/ 	.word	0x00000000
	.align		4
        /*0024*/ 	.word	0xfffffffc


//--------------------- .nv.constant4             --------------------------
	.section	.nv.constant4,"a",@progbits
	.align	8
	.align		8
.nv.constant4:
        /*0000*/ 	.dword	__assertfail
	.align		8
        /*0008*/ 	.dword	__unnamed_1
	.align		8
        /*0010*/ 	.dword	_ZN40_INTERNAL_a2b87ba5_4_k_cu_63d2e656_308144cuda3std3__45__cpo5beginE
	.align		8
        /*0018*/ 	.dword	_ZN40_INTERNAL_a2b87ba5_4_k_cu_63d2e656_308144cuda3std3__45__cpo3endE
	.align		8
        /*0020*/ 	.dword	_ZN40_INTERNAL_a2b87ba5_4_k_cu_63d2e656_308144cuda3std3__45__cpo6cbeginE
	.align		8
        /*0028*/ 	.dword	_ZN40_INTERNAL_a2b87ba5_4_k_cu_63d2e656_308144cuda3std3__45__cpo4cendE
	.align		8
        /*0030*/ 	.dword	_ZN40_INTERNAL_a2b87ba5_4_k_cu_63d2e656_308144cuda3std3__442_GLOBAL__N__a2b87ba5_4_k_cu_63d2e656_308146ignoreE
	.align		8
        /*0038*/ 	.dword	_ZN40_INTERNAL_a2b87ba5_4_k_cu_63d2e656_308144cuda3std3__419piecewise_constructE
	.align		8
        /*0040*/ 	.dword	_ZN40_INTERNAL_a2b87ba5_4_k_cu_63d2e656_308144cuda3std3__48in_placeE
	.align		8
        /*0048*/ 	.dword	_ZN40_INTERNAL_a2b87ba5_4_k_cu_63d2e656_308144cuda3std6ranges3__45__cpo4swapE
	.align		8
        /*0050*/ 	.dword	_ZN40_INTERNAL_a2b87ba5_4_k_cu_63d2e656_308144cuda3std6ranges3__45__cpo9iter_moveE
	.align		8
        /*0058*/ 	.dword	_ZN40_INTERNAL_a2b87ba5_4_k_cu_63d2e656_308144cute7productE
	.align		8
        /*0060*/ 	.dword	_ZN40_INTERNAL_a2b87ba5_4_k_cu_63d2e656_308144cute1_E
	.align		8
        /*0068*/ 	.dword	$str$22
	.align		8
        /*0070*/ 	.dword	$str$23


//--------------------- .text._ZN7cutlass13device_kernelINS_4gemm6kernel13GemmUniversalIN4cute5tupleIJiiiiEEENS1_10collective13CollectiveMmaINS1_34MainloopSm90TmaGmmaWarpSpecializedILi6ENS5_IJNS4_1CILi1EEESB_SB_EEENS1_35KernelTmaWarpSpecializedCooperativeEEENS5_IJNSA_ILi256EEENSA_ILi128EEESG_EEEaNS5_IJlSB_lEEEaSI_NS4_8TiledMMAINS4_8MMA_AtomIJNS4_4SM904GMMA27MMA_64x128x32_S32S8S8_SS_TNEEEENS4_6LayoutINS5_IJNSA_ILi2EEESB_SB_EEENS5_IJSB_NSA_ILi0EEESS_EEEEENS5_IJNS4_10UnderscoreESV_SV_EEEEENS4_13SM90_TMA_LOADENS4_14ComposedLayoutINS4_7SwizzleILi3ELi4ELi3EEENS4_18smem_ptr_flag_bitsILi8EEENSP_INS5_IJNSA_ILi8EEESG_EEENS5_IJSG_SB_EEEEEEEvNS4_8identityESY_S18_vS19_EENS_8epilogue10collective6detail29Sm90TmaWarpSpecializedAdapterINS1C_15DefaultEpilogueIaSI_SI_NS1B_6thread17LinearCombinationIaLi1EiiLNS1G_9ScaleType4KindE0ELNS_15FloatRoundStyleE2EaEENS1_15EpilogueDefaultEEEEEvvEEEEvNT_6ParamsE --------------------------
	.section	.text._ZN7cutlass13device_kernelINS_4gemm6kernel13GemmUniversalIN4cute5tupleIJiiiiEEENS1_10collective13CollectiveMmaINS1_34MainloopSm90TmaGmmaWarpSpecializedILi6ENS5_IJNS4_1CILi1EEESB_SB_EEENS1_35KernelTmaWarpSpecializedCooperativeEEENS5_IJNSA_ILi256EEENSA_ILi128EEESG_EEEaNS5_IJlSB_lEEEaSI_NS4_8TiledMMAINS4_8MMA_AtomIJNS4_4SM904GMMA27MMA_64x128x32_S32S8S8_SS_TNEEEENS4_6LayoutINS5_IJNSA_ILi2EEESB_SB_EEENS5_IJSB_NSA_ILi0EEESS_EEEEENS5_IJNS4_10UnderscoreESV_SV_EEEEENS4_13SM90_TMA_LOADENS4_14ComposedLayoutINS4_7SwizzleILi3ELi4ELi3EEENS4_18smem_ptr_flag_bitsILi8EEENSP_INS5_IJNSA_ILi8EEESG_EEENS5_IJSG_SB_EEEEEEEvNS4_8identityESY_S18_vS19_EENS_8epilogue10collective6detail29Sm90TmaWarpSpecializedAdapterINS1C_15DefaultEpilogueIaSI_SI_NS1B_6thread17LinearCombinationIaLi1EiiLNS1G_9ScaleType4KindE0ELNS_15FloatRoundStyleE2EaEENS1_15EpilogueDefaultEEEEEvvEEEEvNT_6ParamsE,"ax",@progbits
	.align	128
.text._ZN7cutlass13device_kernelINS_4gemm6kernel13GemmUniversalIN4cute5tupleIJiiiiEEENS1_10collective13CollectiveMmaINS1_34MainloopSm90TmaGmmaWarpSpecializedILi6ENS5_IJNS4_1CILi1EEESB_SB_EEENS1_35KernelTmaWarpSpecializedCooperativeEEENS5_IJNSA_ILi256EEENSA_ILi128EEESG_EEEaNS5_IJlSB_lEEEaSI_NS4_8TiledMMAINS4_8MMA_AtomIJNS4_4SM904GMMA27MMA_64x128x32_S32S8S8_SS_TNEEEENS4_6LayoutINS5_IJNSA_ILi2EEESB_SB_EEENS5_IJSB_NSA_ILi0EEESS_EEEEENS5_IJNS4_10UnderscoreESV_SV_EEEEENS4_13SM90_TMA_LOADENS4_14ComposedLayoutINS4_7SwizzleILi3ELi4ELi3EEENS4_18smem_ptr_flag_bitsILi8EEENSP_INS5_IJNSA_ILi8EEESG_EEENS5_IJSG_SB_EEEEEEEvNS4_8identityESY_S18_vS19_EENS_8epilogue10collective6detail29Sm90TmaWarpSpecializedAdapterINS1C_15DefaultEpilogueIaSI_SI_NS1B_6thread17LinearCombinationIaLi1EiiLNS1G_9ScaleType4KindE0ELNS_15FloatRoundStyleE2EaEENS1_15EpilogueDefaultEEEEEvvEEEEvNT_6ParamsE:
        .type           _ZN7cutlass13device_kernelINS_4gemm6kernel13GemmUniversalIN4cute5tupleIJiiiiEEENS1_10collective13CollectiveMmaINS1_34MainloopSm90TmaGmmaWarpSpecializedILi6ENS5_IJNS4_1CILi1EEESB_SB_EEENS1_35KernelTmaWarpSpecializedCooperativeEEENS5_IJNSA_ILi256EEENSA_ILi128EEESG_EEEaNS5_IJlSB_lEEEaSI_NS4_8TiledMMAINS4_8MMA_AtomIJNS4_4SM904GMMA27MMA_64x128x32_S32S8S8_SS_TNEEEENS4_6LayoutINS5_IJNSA_ILi2EEESB_SB_EEENS5_IJSB_NSA_ILi0EEESS_EEEEENS5_IJNS4_10UnderscoreESV_SV_EEEEENS4_13SM90_TMA_LOADENS4_14ComposedLayoutINS4_7SwizzleILi3ELi4ELi3EEENS4_18smem_ptr_flag_bitsILi8EEENSP_INS5_IJNSA_ILi8EEESG_EEENS5_IJSG_SB_EEEEEEEvNS4_8identityESY_S18_vS19_EENS_8epilogue10collective6detail29Sm90TmaWarpSpecializedAdapterINS1C_15DefaultEpilogueIaSI_SI_NS1B_6thread17LinearCombinationIaLi1EiiLNS1G_9ScaleType4KindE0ELNS_15FloatRoundStyleE2EaEENS1_15EpilogueDefaultEEEEEvvEEEEvNT_6ParamsE,@function
        .size           _ZN7cutlass13device_kernelINS_4gemm6kernel13GemmUniversalIN4cute5tupleIJiiiiEEENS1_10collective13CollectiveMmaINS1_34MainloopSm90TmaGmmaWarpSpecializedILi6ENS5_IJNS4_1CILi1EEESB_SB_EEENS1_35KernelTmaWarpSpecializedCooperativeEEENS5_IJNSA_ILi256EEENSA_ILi128EEESG_EEEaNS5_IJlSB_lEEEaSI_NS4_8TiledMMAINS4_8MMA_AtomIJNS4_4SM904GMMA27MMA_64x128x32_S32S8S8_SS_TNEEEENS4_6LayoutINS5_IJNSA_ILi2EEESB_SB_EEENS5_IJSB_NSA_ILi0EEESS_EEEEENS5_IJNS4_10UnderscoreESV_SV_EEEEENS4_13SM90_TMA_LOADENS4_14ComposedLayoutINS4_7SwizzleILi3ELi4ELi3EEENS4_18smem_ptr_flag_bitsILi8EEENSP_INS5_IJNSA_ILi8EEESG_EEENS5_IJSG_SB_EEEEEEEvNS4_8identityESY_S18_vS19_EENS_8epilogue10collective6detail29Sm90TmaWarpSpecializedAdapterINS1C_15DefaultEpilogueIaSI_SI_NS1B_6thread17LinearCombinationIaLi1EiiLNS1G_9ScaleType4KindE0ELNS_15FloatRoundStyleE2EaEENS1_15EpilogueDefaultEEEEEvvEEEEvNT_6ParamsE,(.L_x_330 - _ZN7cutlass13device_kernelINS_4gemm6kernel13GemmUniversalIN4cute5tupleIJiiiiEEENS1_10collective13CollectiveMmaINS1_34MainloopSm90TmaGmmaWarpSpecializedILi6ENS5_IJNS4_1CILi1EEESB_SB_EEENS1_35KernelTmaWarpSpecializedCooperativeEEENS5_IJNSA_ILi256EEENSA_ILi128EEESG_EEEaNS5_IJlSB_lEEEaSI_NS4_8TiledMMAINS4_8MMA_AtomIJNS4_4SM904GMMA27MMA_64x128x32_S32S8S8_SS_TNEEEENS4_6LayoutINS5_IJNSA_ILi2EEESB_SB_EEENS5_IJSB_NSA_ILi0EEESS_EEEEENS5_IJNS4_10UnderscoreESV_SV_EEEEENS4_13SM90_TMA_LOADENS4_14ComposedLayoutINS4_7SwizzleILi3ELi4ELi3EEENS4_18smem_ptr_flag_bitsILi8EEENSP_INS5_IJNSA_ILi8EEESG_EEENS5_IJSG_SB_EEEEEEEvNS4_8identityESY_S18_vS19_EENS_8epilogue10collective6detail29Sm90TmaWarpSpecializedAdapterINS1C_15DefaultEpilogueIaSI_SI_NS1B_6thread17LinearCombinationIaLi1EiiLNS1G_9ScaleType4KindE0ELNS_15FloatRoundStyleE2EaEENS1_15EpilogueDefaultEEEEEvvEEEEvNT_6ParamsE)
        .other          _ZN7cutlass13device_kernelINS_4gemm6kernel13GemmUniversalIN4cute5tupleIJiiiiEEENS1_10collective13CollectiveMmaINS1_34MainloopSm90TmaGmmaWarpSpecializedILi6ENS5_IJNS4_1CILi1EEESB_SB_EEENS1_35KernelTmaWarpSpecializedCooperativeEEENS5_IJNSA_ILi256EEENSA_ILi128EEESG_EEEaNS5_IJlSB_lEEEaSI_NS4_8TiledMMAINS4_8MMA_AtomIJNS4_4SM904GMMA27MMA_64x128x32_S32S8S8_SS_TNEEEENS4_6LayoutINS5_IJNSA_ILi2EEESB_SB_EEENS5_IJSB_NSA_ILi0EEESS_EEEEENS5_IJNS4_10UnderscoreESV_SV_EEEEENS4_13SM90_TMA_LOADENS4_14ComposedLayoutINS4_7SwizzleILi3ELi4ELi3EEENS4_18smem_ptr_flag_bitsILi8EEENSP_INS5_IJNSA_ILi8EEESG_EEENS5_IJSG_SB_EEEEEEEvNS4_8identityESY_S18_vS19_EENS_8epilogue10collective6detail29Sm90TmaWarpSpecializedAdapterINS1C_15DefaultEpilogueIaSI_SI_NS1B_6thread17LinearCombinationIaLi1EiiLNS1G_9ScaleType4KindE0ELNS_15FloatRoundStyleE2EaEENS1_15EpilogueDefaultEEEEEvvEEEEvNT_6ParamsE,@"STO_CUDA_ENTRY STV_DEFAULT"
_ZN7cutlass13device_kernelINS_4gemm6kernel13GemmUniversalIN4cute5tupleIJiiiiEEENS1_10collective13CollectiveMmaINS1_34MainloopSm90TmaGmmaWarpSpecializedILi6ENS5_IJNS4_1CILi1EEESB_SB_EEENS1_35KernelTmaWarpSpecializedCooperativeEEENS5_IJNSA_ILi256EEENSA_ILi128EEESG_EEEaNS5_IJlSB_lEEEaSI_NS4_8TiledMMAINS4_8MMA_AtomIJNS4_4SM904GMMA27MMA_64x128x32_S32S8S8_SS_TNEEEENS4_6LayoutINS5_IJNSA_ILi2EEESB_SB_EEENS5_IJSB_NSA_ILi0EEESS_EEEEENS5_IJNS4_10UnderscoreESV_SV_EEEEENS4_13SM90_TMA_LOADENS4_14ComposedLayoutINS4_7SwizzleILi3ELi4ELi3EEENS4_18smem_ptr_flag_bitsILi8EEENSP_INS5_IJNSA_ILi8EEESG_EEENS5_IJSG_SB_EEEEEEEvNS4_8identityESY_S18_vS19_EENS_8epilogue10collective6detail29Sm90TmaWarpSpecializedAdapterINS1C_15DefaultEpilogueIaSI_SI_NS1B_6thread17LinearCombinationIaLi1EiiLNS1G_9ScaleType4KindE0ELNS_15FloatRoundStyleE2EaEENS1_15EpilogueDefaultEEEEEvvEEEEvNT_6ParamsE:
[----:B------:R-:W0:Y:S01]  /*0000*/  LDC R1, c[0x0][0x28] ;  /* 0x00000a00ff017b82 */ /* 0x000e220000000800 */
[----:B------:R-:W1:Y:S01]  /*0010*/  S2R R18, SR_TID.X ;  /* 0x0000000000127919 */ /* 0x000e620000002100 */
[----:B------:R-:W-:Y:S01]  /*0020*/  ELECT P0, URZ, PT ;  /* 0x00000000003f782f */ /* 0x000fe20003800000 */
[----:B------:R-:W-:Y:S01]  /*0030*/  BSSY B0, `(.L_x_0) ;  /* 0x000000f000007945 */ /* 0x000fe20003800000 */
[--C-:B-1----:R-:W-:Y:S02]  /*0040*/  SHF.R.U32.HI R0, RZ, 0x5, R18.reuse ;  /* 0x00000005ff007819 */ /* 0x102fe40000011612 */
[----:B------:R-:W-:-:S03]  /*0050*/  SHF.R.U32.HI R2, RZ, 0x7, R18 ;  /* 0x00000007ff027819 */ /* 0x000fc60000011612 */
[----:B------:R-:W1:Y:S04]  /*0060*/  SHFL.IDX PT, R5, R0, RZ, 0x1f ;  /* 0x00001fff00057589 */ /* 0x000e6800000e0000 */
[----:B------:R2:W3:Y:S01]  /*0070*/  SHFL.IDX PT, R8, R2, RZ, 0x1f ;  /* 0x00001fff02087589 */ /* 0x0004e200000e0000 */
[----:B-1----:R-:W-:-:S13]  /*0080*/  ISETP.NE.OR P0, PT, R5, RZ, !P0 ;  /* 0x000000ff0500720c */ /* 0x002fda0004705670 */
[----:B0-23--:R-:W-:Y:S05]  /*0090*/  @P0 BRA `(.L_x_1) ;  /* 0x0000000000200947 */ /* 0x00dfea0003800000 */
[----:B------:R-:W-:Y:S02]  /*00a0*/  ULDC.64 UR4, c[0x0][0x198] ;  /* 0x0000660000047ab9 */ /* 0x000fe40000000a00 */
[----:B------:R-:W-:Y:S02]  /*00b0*/  UIADD3 UR6, UP0, UR4, 0xf0, URZ ;  /* 0x000000f004067890 */ /* 0x000fe4000ff1e03f */
[----:B------:R-:W-:Y:S02]  /*00c0*/  UIADD3 UR4, UP1, UR4, 0x1f0, URZ ;  /* 0x000001f004047890 */ /* 0x000fe4000ff3e03f */
[----:B------:R-:W-:Y:S02]  /*00d0*/  UIADD3.X UR7, URZ, UR5, URZ, UP0, !UPT ;  /* 0x000000053f077290 */ /* 0x000fe400087fe43f */
[----:B------:R-:W-:-:S07]  /*00e0*/  UIADD3.X UR5, URZ, UR5, URZ, UP1, !UPT ;  /* 0x000000053f057290 */ /* 0x000fce0008ffe43f */
[----:B------:R0:W-:Y:S02]  /*00f0*/  UTMACCTL.PF [UR6] ;  /* 0x00000000060079b9 */ /* 0x0001e40008040000 */
[----:B------:R0:W-:Y:S02]  /*0100*/  UTMACCTL.PF [UR4] ;  /* 0x00000000040079b9 */ /* 0x0001e40008040000 */
[----:B0-----:R-:W-:Y:S01]  /*0110*/  NOP ;  /* 0x0000000000007918 */ /* 0x001fe20000000000 */
.L_x_1:
[----:B------:R-:W-:Y:S05]  /*0120*/  BSYNC B0 ;  /* 0x0000000000007941 */ /* 0x000fea0003800000 */
.L_x_0:
[----:B------:R-:W0:Y:S02]  /*0130*/  SHFL.IDX PT, R2, R0, RZ, 0x1f ;  /* 0x00001fff00027589 */ /* 0x000e2400000e0000 */
[----:B0-----:R-:W-:-:S13]  /*0140*/  ISETP.NE.AND P0, PT, R2, RZ, PT ;  /* 0x000000ff0200720c */ /* 0x001fda0003f05270 */
[----:B------:R-:W-:Y:S05]  /*0150*/  @P0 BRA `(.L_x_2) ;  /* 0x0000000000680947 */ /* 0x000fea0003800000 */
[----:B------:R-:W0:Y:S01]  /*0160*/  S2UR UR8, SR_CgaCtaId ;  /* 0x00000000000879c3 */ /* 0x000e220000008800 */
[----:B------:R-:W-:Y:S01]  /*0170*/  UMOV UR4, 0x400 ;  /* 0x0000040000047882 */ /* 0x000fe20000000000 */
[----:B------:R-:W-:Y:S01]  /*0180*/  UMOV UR5, 0x1 ;  /* 0x0000000100057882 */ /* 0x000fe20000000000 */
[----:B------:R-:W-:Y:S01]  /*0190*/  UMOV UR6, 0x100 ;  /* 0x0000010000067882 */ /* 0x000fe20000000000 */
[----:B------:R-:W-:Y:S01]  /*01a0*/  ELECT P0, URZ, PT ;  /* 0x00000000003f782f */ /* 0x000fe20003800000 */
[----:B------:R-:W-:-:S04]  /*01b0*/  UIADD3 UR6, -UR6, 0x100000, URZ ;  /* 0x0010000006067890 */ /* 0x000fc8000fffe13f */
[----:B------:R-:W-:Y:S02]  /*01c0*/  USHF.L.U32 UR7, UR6, 0xb, URZ ;  /* 0x0000000b06077899 */ /* 0x000fe4000800063f */
[----:B------:R-:W-:Y:S02]  /*01d0*/  USHF.L.U32 UR6, UR6, 0x1, URZ ;  /* 0x0000000106067899 */ /* 0x000fe4000800063f */
[----:B0-----:R-:W-:Y:S02]  /*01e0*/  ULEA UR8, UR8, UR4, 0x18 ;  /* 0x0000000408087291 */ /* 0x001fe4000f8ec03f */
[----:B------:R-:W-:-:S04]  /*01f0*/  UIADD3 UR4, -UR5, 0x100000, URZ ;  /* 0x0010000005047890 */ /* 0x000fc8000fffe13f */
[----:B------:R-:W-:Y:S02]  /*0200*/  USHF.L.U32 UR5, UR4, 0xb, URZ ;  /* 0x0000000b04057899 */ /* 0x000fe4000800063f */
[----:B------:R-:W-:Y:S01]  /*0210*/  USHF.L.U32 UR4, UR4, 0x1, URZ ;  /* 0x0000000104047899 */ /* 0x000fe2000800063f */
[----:B------:R-:W0:Y:S11]  /*0220*/  FENCE.VIEW.ASYNC.S ;  /* 0x00000000000073c6 */ /* 0x000e360000000000 */
[----:B0-----:R0:W1:Y:S01]  /*0230*/  SYNCS.EXCH.64 URZ, [UR8], UR4 ;  /* 0x00000004083f75b2 */ /* 0x0010620008000100 */
[----:B------:R0:W2:Y:S01]  /*0240*/  SYNCS.EXCH.64 URZ, [UR8+0x30], UR6 ;  /* 0x00003006083f75b2 */ /* 0x0000a20008000100 */
[----:B------:R0:W3:Y:S01]  /*0250*/  SYNCS.EXCH.64 URZ, [UR8+0x8], UR4 ;  /* 0x00000804083f75b2 */ /* 0x0000e20008000100 */
[----:B------:R0:W4:Y:S01]  /*0260*/  SYNCS.EXCH.64 URZ, [UR8+0x38], UR6 ;  /* 0x00003806083f75b2 */ /* 0x0001220008000100 */
[----:B------:R0:W0:Y:S01]  /*0270*/  SYNCS.EXCH.64 URZ, [UR8+0x10], UR4 ;  /* 0x00001004083f75b2 */ /* 0x0000220008000100 */
[----:B------:R0:W0:Y:S01]  /*0280*/  SYNCS.EXCH.64 URZ, [UR8+0x40], UR6 ;  /* 0x00004006083f75b2 */ /* 0x0000220008000100 */
[----:B------:R0:W0:Y:S01]  /*0290*/  SYNCS.EXCH.64 URZ, [UR8+0x18], UR4 ;  /* 0x00001804083f75b2 */ /* 0x0000220008000100 */
[----:B------:R0:W0:Y:S01]  /*02a0*/  SYNCS.EXCH.64 URZ, [UR8+0x48], UR6 ;  /* 0x00004806083f75b2 */ /* 0x0000220008000100 */
[----:B------:R0:W0:Y:S01]  /*02b0*/  SYNCS.EXCH.64 URZ, [UR8+0x20], UR4 ;  /* 0x00002004083f75b2 */ /* 0x0000220008000100 */
[----:B------:R0:W0:Y:S01]  /*02c0*/  SYNCS.EXCH.64 URZ, [UR8+0x50], UR6 ;  /* 0x00005006083f75b2 */ /* 0x0000220008000100 */
[----:B------:R0:W0:Y:S01]  /*02d0*/  SYNCS.EXCH.64 URZ, [UR8+0x28], UR4 ;  /* 0x00002804083f75b2 */ /* 0x0000220008000100 */
[----:B------:R0:W0:Y:S01]  /*02e0*/  SYNCS.EXCH.64 URZ, [UR8+0x58], UR6 ;  /* 0x00005806083f75b2 */ /* 0x0000220008000100 */
[----:B------:R-:W-:Y:S01]  /*02f0*/  NOP ;  /* 0x0000000000007918 */ /* 0x000fe20000000000 */
.L_x_2:
[----:B------:R-:W5:Y:S01]  /*0300*/  SHFL.IDX PT, R0, R0, RZ, 0x1f ;  /* 0x00001fff00007589 */ /* 0x000f6200000e0000 */
[----:B------:R-:W-:Y:S01]  /*0310*/  ELECT P0, URZ, PT ;  /* 0x00000000003f782f */ /* 0x000fe20003800000 */
[----:B------:R-:W1:Y:S01]  /*0320*/  LDC R2, c[0x0][0x65c] ;  /* 0x00019700ff027b82 */ /* 0x000e620000000800 */
[----:B------:R-:W-:Y:S01]  /*0330*/  SHF.R.S32.HI R6, RZ, 0x1f, R5 ;  /* 0x0000001fff067819 */ /* 0x000fe20000011405 */
[----:B------:R-:W2:Y:S01]  /*0340*/  S2R R3, SR_CTAID.Y ;  /* 0x0000000000037919 */ /* 0x000ea20000002600 */
[----:B0-----:R-:W-:Y:S01]  /*0350*/  UMOV UR4, 0x20 ;  /* 0x0000002000047882 */ /* 0x001fe20000000000 */
[----:B------:R-:W-:Y:S01]  /*0360*/  ISETP.NE.AND P2, PT, R8, RZ, PT ;  /* 0x000000ff0800720c */ /* 0x000fe20003f45270 */
[----:B------:R-:W-:Y:S01]  /*0370*/  NOP ;  /* 0x0000000000007918 */ /* 0x000fe20000000000 */
[----:B------:R-:W0:Y:S01]  /*0380*/  S2R R4, SR_CTAID.X ;  /* 0x0000000000047919 */ /* 0x000e220000002500 */
[----:B------:R-:W-:Y:S01]  /*0390*/  LEA.HI R6, R6, R5, RZ, 0x2 ;  /* 0x0000000506067211 */ /* 0x000fe200078f10ff */
[----:B------:R-:W-:Y:S01]  /*03a0*/  NOP ;  /* 0x0000000000007918 */ /* 0x000fe20000000000 */
[----:B-----5:R-:W-:-:S02]  /*03b0*/  ISETP.NE.OR P0, PT, R0, RZ, !P0 ;  /* 0x000000ff0000720c */ /* 0x020fc40004705670 */
[----:B-1----:R-:W-:-:S04]  /*03c0*/  ISETP.NE.AND P3, PT, R2, 0x1, PT ;  /* 0x000000010200780c */ /* 0x002fc80003f65270 */
[----:B------:R-:W-:Y:S02]  /*03d0*/  P2R R0, PR, RZ, 0x8 ;  /* 0x00000008ff007803 */ /* 0x000fe40000000000 */
[----:B------:R-:W-:-:S05]  /*03e0*/  LOP3.LUT R0, R6, 0xfffffffc, RZ, 0xc0, !PT ;  /* 0xfffffffc06007812 */ /* 0x000fca00078ec0ff */
[----:B------:R-:W-:Y:S01]  /*03f0*/  VOTEU.ALL UP0, P0 ;  /* 0x00000000003f7886 */ /* 0x000fe20000000000 */
[----:B------:R-:W-:Y:S01]  /*0400*/  IMAD.IADD R0, R5, 0x1, -R0 ;  /* 0x0000000105007824 */ /* 0x000fe200078e0a00 */
[----:B------:R-:W0:Y:S01]  /*0410*/  @P3 LDC R17, c[0x0][0x10] ;  /* 0x00000400ff113b82 */ /* 0x000e220000000800 */
[----:B------:R-:W-:Y:S01]  /*0420*/  VOTEU.ALL UP1, P0 ;  /* 0x00000000003f7886 */ /* 0x000fe20000020000 */
[----:B--2---:R-:W-:Y:S01]  /*0430*/  @P3 IMAD.MOV.U32 R6, RZ, RZ, R3 ;  /* 0x000000ffff063224 */ /* 0x004fe200078e0003 */
[----:B------:R-:W-:Y:S01]  /*0440*/  @!UP0 UMOV UR6, 0x400 ;  /* 0x0000040000068882 */ /* 0x000fe20000000000 */
[----:B------:R-:W-:-:S04]  /*0450*/  @!UP0 UIADD3 UR4, -UR4, 0x100000, URZ ;  /* 0x0010000004048890 */ /* 0x000fc8000fffe13f */
[----:B------:R-:W-:Y:S02]  /*0460*/  @!UP0 USHF.L.U32 UR5, UR4, 0xb, URZ ;  /* 0x0000000b04058899 */ /* 0x000fe4000800063f */
[----:B------:R-:W-:Y:S01]  /*0470*/  @!UP0 USHF.L.U32 UR4, UR4, 0x1, URZ ;  /* 0x0000000104048899 */ /* 0x000fe2000800063f */
[----:B------:R-:W-:Y:S02]  /*0480*/  @P3 IMAD.MOV.U32 R7, RZ, RZ, RZ ;  /* 0x000000ffff073224 */ /* 0x000fe400078e00ff */
[----:B------:R-:W-:Y:S01]  /*0490*/  IMAD.MOV.U32 R5, RZ, RZ, RZ ;  /* 0x000000ffff057224 */ /* 0x000fe200078e00ff */
[----:B------:R-:W1:Y:S01]  /*04a0*/  @!UP0 S2UR UR7, SR_CgaCtaId ;  /* 0x00000000000789c3 */ /* 0x000e620000008800 */
[----:B------:R-:W-:-:S07]  /*04b0*/  @P3 IMAD.MOV.U32 R11, RZ, RZ, RZ ;  /* 0x000000ffff0b3224 */ /* 0x000fce00078e00ff */
[----:B------:R-:W2:Y:S01]  /*04c0*/  @!P3 LDC R9, c[0x0][0xc] ;  /* 0x00000300ff09bb82 */ /* 0x000ea20000000800 */
[----:B0-----:R-:W-:-:S04]  /*04d0*/  @P3 IMAD.WIDE.U32 R16, R4, R17, R6 ;  /* 0x0000001104103225 */ /* 0x001fc800078e0006 */
[----:B------:R-:W-:Y:S01]  /*04e0*/  @P3 IMAD.IADD R17, R17, 0x1, R11 ;  /* 0x0000000111113824 */ /* 0x000fe200078e020b */
[----:B-1----:R-:W-:Y:S01]  /*04f0*/  @!UP0 ULEA UR6, UR7, UR6, 0x18 ;  /* 0x0000000607068291 */ /* 0x002fe2000f8ec03f */
[----:B------:R-:W-:Y:S01]  /*0500*/  VOTEU.ALL UP0, P0 ;  /* 0x00000000003f7886 */ /* 0x000fe20000000000 */
[----:B------:R-:W-:-:S04]  /*0510*/  ISETP.NE.AND P0, PT, R0, 0x3, PT ;  /* 0x000000030000780c */ /* 0x000fc80003f05270 */
[----:B------:R-:W-:Y:S01]  /*0520*/  ISETP.EQ.OR P0, PT, R0, RZ, !P0 ;  /* 0x000000ff0000720c */ /* 0x000fe20004702670 */
[----:B--2---:R-:W-:-:S03]  /*0530*/  @!P3 IMAD.WIDE.U32 R6, R9, R3, R4 ;  /* 0x000000030906b225 */ /* 0x004fc600078e0004 */
[C---:B------:R-:W-:Y:S01]  /*0540*/  ISETP.EQ.AND P0, PT, R8.reuse, RZ, P0 ;  /* 0x000000ff0800720c */ /* 0x040fe20000702270 */
[----:B------:R-:W-:Y:S01]  /*0550*/  VIADD R8, R8, 0xffffffff ;  /* 0xffffffff08087836 */ /* 0x000fe20000000000 */
[----:B------:R-:W0:Y:S02]  /*0560*/  FENCE.VIEW.ASYNC.S ;  /* 0x00000000000073c6 */ /* 0x000e240000000000 */
[----:B0-----:R0:W3:Y:S01]  /*0570*/  @!UP0 SYNCS.EXCH.64 URZ, [UR6+0x70], UR4 ;  /* 0x00007004063f85b2 */ /* 0x0010e20008000100 */
[----:B------:R-:W-:Y:S01]  /*0580*/  @!P3 IMAD.MOV.U32 R16, RZ, RZ, R6 ;  /* 0x000000ffff10b224 */ /* 0x000fe200078e0006 */
[----:B------:R-:W-:Y:S01]  /*0590*/  SEL R19, RZ, 0x1, !P0 ;  /* 0x00000001ff137807 */ /* 0x000fe20004000000 */
[----:B------:R-:W-:Y:S01]  /*05a0*/  @!P3 IMAD.MOV.U32 R17, RZ, RZ, R7 ;  /* 0x000000ffff11b224 */ /* 0x000fe200078e0007 */
[----:B------:R-:W-:-:S04]  /*05b0*/  ISETP.GE.U32.AND P1, PT, R8, 0x2, PT ;  /* 0x000000020800780c */ /* 0x000fc80003f26070 */
[----:B------:R-:W-:Y:S01]  /*05c0*/  SEL R19, R19, 0x2, P1 ;  /* 0x0000000213137807 */ /* 0x000fe20000800000 */
[----:B------:R0:W3:Y:S01]  /*05d0*/  @!UP1 SYNCS.EXCH.64 URZ, [UR6+0x78], UR4 ;  /* 0x00007804063f95b2 */ /* 0x0000e20008000100 */
[----:B------:R-:W-:Y:S01]  /*05e0*/  NOP ;  /* 0x0000000000007918 */ /* 0x000fe20000000000 */
[----:B---34-:R-:W-:Y:S06]  /*05f0*/  BAR.SYNC.DEFER_BLOCKING 0x0 ;  /* 0x0000000000007b1d */ /* 0x018fec0000010000 */
[----:B------:R-:W-:Y:S05]  /*0600*/  @!P2 BRA `(.L_x_3) ;  /* 0x000000840024a947 */ /* 0x000fea0003800000 */
[----:B------:R-:W-:-:S13]  /*0610*/  ISETP.GT.U32.AND P0, PT, R8, 0x1, PT ;  /* 0x000000010800780c */ /* 0x000fda0003f04070 */
[----:B0-----:R-:W-:Y:S05]  /*0620*/  @P0 EXIT ;  /* 0x000000000000094d */ /* 0x001fea0003800000 */
[----:B------:R-:W-:Y:S01]  /*0630*/  ULDC.64 UR4, c[0x0][0x650] ;  /* 0x0001940000047ab9 */ /* 0x000fe20000000a00 */
[----:B------:R-:W-:Y:S01]  /*0640*/  PRMT R0, RZ, 0x7610, R0 ;  /* 0x00007610ff007816 */ /* 0x000fe20000000000 */
[----:B------:R-:W-:Y:S01]  /*0650*/  IMAD.MOV.U32 R152, RZ, RZ, -0x1 ;  /* 0xffffffffff987424 */ /* 0x000fe200078e00ff */
[----:B------:R-:W-:Y:S01]  /*0660*/  ISETP.GE.U32.AND P0, PT, R16, UR4, PT ;  /* 0x0000000410007c0c */ /* 0x000fe2000bf06070 */
[----:B------:R-:W-:Y:S02]  /*0670*/  IMAD.MOV.U32 R23, RZ, RZ, -0x1 ;  /* 0xffffffffff177424 */ /* 0x000fe400078e00ff */
[----:B------:R-:W-:Y:S01]  /*0680*/  IMAD.MOV.U32 R22, RZ, RZ, -0x1 ;  /* 0xffffffffff167424 */ /* 0x000fe200078e00ff */
[----:B------:R-:W-:-:S13]  /*0690*/  ISETP.GE.U32.AND.EX P0, PT, R17, UR5, PT, P0 ;  /* 0x0000000511007c0c */ /* 0x000fda000bf06100 */
[----:B------:R-:W-:Y:S05]  /*06a0*/  @P0 BRA `(.L_x_4) ;  /* 0x0000000400580947 */ /* 0x000fea0003800000 */
[----:B------:R-:W0:Y:S01]  /*06b0*/  LDC.64 R14, c[0x0][0x628] ;  /* 0x00018a00ff0e7b82 */ /* 0x000e220000000a00 */
[----:B------:R-:W-:Y:S02]  /*06c0*/  IMAD.MOV.U32 R6, RZ, RZ, R16 ;  /* 0x000000ffff067224 */ /* 0x000fe400078e0010 */
[----:B------:R-:W-:-:S05]  /*06d0*/  IMAD.MOV.U32 R7, RZ, RZ, R17 ;  /* 0x000000ffff077224 */ /* 0x000fca00078e0011 */
[----:B------:R-:W1:Y:S08]  /*06e0*/  LDC R0, c[0x0][0x630] ;  /* 0x00018c00ff007b82 */ /* 0x000e700000000800 */
[----:B------:R-:W2:Y:S01]  /*06f0*/  LDC.64 R20, c[0x0][0x620] ;  /* 0x00018800ff147b82 */ /* 0x000ea20000000a00 */
[----:B0-----:R-:W-:-:S04]  /*0700*/  ISETP.NE.U32.AND P0, PT, R14, RZ, PT ;  /* 0x000000ff0e00720c */ /* 0x001fc80003f05070 */
[----:B------:R-:W-:-:S13]  /*0710*/  ISETP.NE.AND.EX P0, PT, R15, RZ, PT, P0 ;  /* 0x000000ff0f00720c */ /* 0x000fda0003f05300 */
[----:B-12---:R-:W-:Y:S05]  /*0720*/  @!P0 BRA `(.L_x_5) ;  /* 0x0000000000288947 */ /* 0x006fea0003800000 */
[----:B------:R-:W0:Y:S02]  /*0730*/  LDC R11, c[0x0][0x634] ;  /* 0x00018d00ff0b7b82 */ /* 0x000e240000000800 */
[----:B0-----:R-:W-:-:S05]  /*0740*/  IADD3 R11, P0, R16, R11, RZ ;  /* 0x0000000b100b7210 */ /* 0x001fca0007f1e0ff */
[----:B------:R-:W-:-:S04]  /*0750*/  IMAD.X R13, RZ, RZ, R17, P0 ;  /* 0x000000ffff0d7224 */ /* 0x000fc800000e0611 */
[----:B------:R-:W-:-:S04]  /*0760*/  IMAD.WIDE.U32 R6, R13, R14, RZ ;  /* 0x0000000e0d067225 */ /* 0x000fc800078e00ff */
[----:B------:R-:W-:-:S04]  /*0770*/  IMAD.WIDE.U32 R8, P0, R11, R15, R6 ;  /* 0x0000000f0b087225 */ /* 0x000fc80007800006 */
[----:B------:R-:W-:-:S04]  /*0780*/  IMAD.WIDE.U32 R6, R11, R14, RZ ;  /* 0x0000000e0b067225 */ /* 0x000fc800078e00ff */
[----:B------:R-:W-:Y:S01]  /*0790*/  IMAD.X R11, RZ, RZ, RZ, P0 ;  /* 0x000000ffff0b7224 */ /* 0x000fe200000e06ff */
[----:B------:R-:W-:Y:S01]  /*07a0*/  IADD3 RZ, P0, R7, R8, RZ ;  /* 0x0000000807ff7210 */ /* 0x000fe20007f1e0ff */
[----:B------:R-:W-:-:S04]  /*07b0*/  IMAD.MOV.U32 R10, RZ, RZ, R9 ;  /* 0x000000ffff0a7224 */ /* 0x000fc800078e0009 */
[----:B------:R-:W-:-:S08]  /*07c0*/  IMAD.WIDE.U32.X R6, R13, R15, R10, P0 ;  /* 0x0000000f0d067225 */ /* 0x000fd000000e040a */
.L_x_5:
[-CC-:B------:R-:W-:Y:S01]  /*07d0*/  SHF.R.U64 R25, R6, R0.reuse, R7.reuse ;  /* 0x0000000006197219 */ /* 0x180fe20000001207 */
[----:B------:R-:W0:Y:S01]  /*07e0*/  LDC R10, c[0x0][0x618] ;  /* 0x00018600ff0a7b82 */ /* 0x000e220000000800 */
[----:B------:R-:W-:Y:S01]  /*07f0*/  SHF.R.U32.HI R5, RZ, R0, R7 ;  /* 0x00000000ff057219 */ /* 0x000fe20000011607 */
[----:B------:R-:W-:Y:S01]  /*0800*/  ULDC UR4, c[0x0][0x150] ;  /* 0x0000540000047ab9 */ /* 0x000fe20000000800 */
[----:B------:R-:W-:Y:S02]  /*0810*/  IADD3 R9, P0, RZ, -R25, RZ ;  /* 0x80000019ff097210 */ /* 0x000fe40007f1e0ff */
[----:B------:R-:W-:-:S03]  /*0820*/  I2FP.F32.U32 R0, R4 ;  /* 0x0000000400007245 */ /* 0x000fc60000201000 */
[----:B------:R-:W1:Y:S01]  /*0830*/  LDC.64 R26, c[0x0][0x640] ;  /* 0x00019000ff1a7b82 */ /* 0x000e620000000a00 */
[----:B------:R-:W-:Y:S02]  /*0840*/  IMAD.X R11, RZ, RZ, ~R5, P0 ;  /* 0x000000ffff0b7224 */ /* 0x000fe400000e0e05 */
[----:B------:R-:W-:Y:S01]  /*0850*/  FMUL R0, R0, UR4 ;  /* 0x0000000400007c20 */ /* 0x000fe20008400000 */
[----:B------:R-:W-:Y:S01]  /*0860*/  IMAD.WIDE.U32 R6, R9, R20, R16 ;  /* 0x0000001409067225 */ /* 0x000fe200078e0010 */
[----:B------:R-:W-:-:S03]  /*0870*/  ULDC UR4, c[0x0][0x154] ;  /* 0x0000550000047ab9 */ /* 0x000fc60000000800 */
[----:B------:R-:W-:Y:S01]  /*0880*/  IMAD R8, R11, R20, RZ ;  /* 0x000000140b087224 */ /* 0x000fe200078e02ff */
[----:B------:R-:W2:Y:S01]  /*0890*/  LDC R5, c[0x0][0x144] ;  /* 0x00005100ff057b82 */ /* 0x000ea20000000800 */
[----:B------:R-:W3:Y:S02]  /*08a0*/  F2I.U32.TRUNC.NTZ R0, R0 ;  /* 0x0000000000007305 */ /* 0x000ee4000020f000 */
[----:B------:R-:W-:-:S04]  /*08b0*/  IMAD R9, R9, R21, R8 ;  /* 0x0000001509097224 */ /* 0x000fc800078e0208 */
[----:B------:R-:W-:Y:S01]  /*08c0*/  IMAD.IADD R7, R7, 0x1, R9 ;  /* 0x0000000107077824 */ /* 0x000fe200078e0209 */
[----:B------:R-:W4:Y:S01]  /*08d0*/  LDC R12, c[0x0][0x608] ;  /* 0x00018200ff0c7b82 */ /* 0x000f220000000800 */
[----:B------:R-:W-:-:S03]  /*08e0*/  IMAD.MOV.U32 R9, RZ, RZ, -0x1 ;  /* 0xffffffffff097424 */ /* 0x000fc600078e00ff */
[-CC-:B0-----:R-:W-:Y:S02]  /*08f0*/  SHF.R.U64 R20, R6, R10.reuse, R7.reuse ;  /* 0x0000000a06147219 */ /* 0x181fe40000001207 */
[----:B------:R-:W-:Y:S02]  /*0900*/  I2FP.F32.U32 R6, R3 ;  /* 0x0000000300067245 */ /* 0x000fe40000201000 */
[----:B------:R-:W0:Y:S01]  /*0910*/  LDC R24, c[0x0][0x658] ;  /* 0x00019600ff187b82 */ /* 0x000e220000000800 */
[----:B-1----:R-:W-:Y:S01]  /*0920*/  ISETP.NE.U32.AND P0, PT, R26, RZ, PT ;  /* 0x000000ff1a00720c */ /* 0x002fe20003f05070 */
[----:B---3--:R-:W-:Y:S01]  /*0930*/  IMAD.MOV R8, RZ, RZ, -R0 ;  /* 0x000000ffff087224 */ /* 0x008fe200078e0a00 */
[----:B------:R-:W-:Y:S01]  /*0940*/  SHF.R.U32.HI R7, RZ, R10, R7 ;  /* 0x0000000aff077219 */ /* 0x000fe20000011607 */
[----:B------:R-:W-:Y:S01]  /*0950*/  FMUL R6, R6, UR4 ;  /* 0x0000000406067c20 */ /* 0x000fe20008400000 */
[----:B------:R-:W-:-:S03]  /*0960*/  ISETP.NE.AND.EX P0, PT, R27, RZ, PT, P0 ;  /* 0x000000ff1b00720c */ /* 0x000fc60003f05300 */
[----:B------:R-:W1:Y:S01]  /*0970*/  LDC R14, c[0x0][0x148] ;  /* 0x00005200ff0e7b82 */ /* 0x000e620000000800 */
[----:B--2---:R-:W-:-:S07]  /*0980*/  IMAD R0, R5, R8, R4 ;  /* 0x0000000805007224 */ /* 0x004fce00078e0204 */
[----:B------:R-:W2:Y:S01]  /*0990*/  LDC R22, c[0x0][0x600] ;  /* 0x00018000ff167b82 */ /* 0x000ea20000000800 */
[-CC-:B----4-:R-:W-:Y:S02]  /*09a0*/  SHF.R.U64 R28, R20, R12.reuse, R7.reuse ;  /* 0x0000000c141c7219 */ /* 0x190fe40000001207 */
[----:B------:R-:W-:Y:S01]  /*09b0*/  SHF.R.U32.HI R5, RZ, R12, R7 ;  /* 0x0000000cff057219 */ /* 0x000fe20000011607 */
[----:B------:R-:W-:Y:S01]  /*09c0*/  IMAD.MOV.U32 R7, RZ, RZ, 0x1 ;  /* 0x00000001ff077424 */ /* 0x000fe200078e00ff */
[----:B------:R3:W4:Y:S03]  /*09d0*/  F2I.U32.TRUNC.NTZ R12, R6 ;  /* 0x00000006000c7305 */ /* 0x000726000020f000 */
[----:B------:R-:W1:Y:S01]  /*09e0*/  LDC R15, c[0x0][0x648] ;  /* 0x00019200ff0f7b82 */ /* 0x000e620000000800 */
[-C--:B0-----:R-:W-:Y:S02]  /*09f0*/  SHF.L.U32 R4, R9, R24.reuse, RZ ;  /* 0x0000001809047219 */ /* 0x081fe400000006ff */
[----:B------:R-:W-:-:S02]  /*0a00*/  SHF.R.U64 R30, R28, R24, R5 ;  /* 0x000000181c1e7219 */ /* 0x000fc40000001205 */
[----:B------:R-:W-:Y:S02]  /*0a10*/  LOP3.LUT R11, RZ, R4, RZ, 0x33, !PT ;  /* 0x00000004ff0b7212 */ /* 0x000fe400078e33ff */
[-C--:B------:R-:W-:Y:S01]  /*0a20*/  SHF.R.U32.HI R5, RZ, R24.reuse, R5 ;  /* 0x00000018ff057219 */ /* 0x080fe20000011605 */
[----:B------:R-:W0:Y:S01]  /*0a30*/  LDC R21, c[0x0][0x638] ;  /* 0x00018e00ff157b82 */ /* 0x000e220000000800 */
[----:B------:R-:W-:Y:S01]  /*0a40*/  SHF.L.U32 R10, R7, R24, RZ ;  /* 0x00000018070a7219 */ /* 0x000fe200000006ff */
[----:B------:R-:W-:-:S06]  /*0a50*/  IMAD.MOV.U32 R4, RZ, RZ, R30 ;  /* 0x000000ffff047224 */ /* 0x000fcc00078e001e */
[----:B------:R-:W0:Y:S01]  /*0a60*/  LDC R152, c[0x0][0x610] ;  /* 0x00018400ff987b82 */ /* 0x000e220000000800 */
[----:B---34-:R-:W-:Y:S05]  /*0a70*/  @!P0 BRA `(.L_x_6) ;  /* 0x0000000000288947 */ /* 0x018fea0003800000 */
[----:B------:R-:W3:Y:S02]  /*0a80*/  LDC R9, c[0x0][0x64c] ;  /* 0x00019300ff097b82 */ /* 0x000ee40000000800 */
[----:B---3--:R-:W-:-:S05]  /*0a90*/  IADD3 R9, P0, R30, R9, RZ ;  /* 0x000000091e097210 */ /* 0x008fca0007f1e0ff */
        /* <DEDUP_REMOVED lines=8> */
.L_x_6:
[----:B-1----:R-:W-:Y:S01]  /*0b20*/  SHF.R.U64 R4, R4, R15, R5 ;  /* 0x0000000f04047219 */ /* 0x002fe20000001205 */
[----:B--2---:R-:W-:Y:S01]  /*0b30*/  VIADD R5, R22, 0xffffffff ;  /* 0xffffffff16057836 */ /* 0x004fe20000000000 */
[----:B------:R-:W-:Y:S01]  /*0b40*/  LOP3.LUT R11, R28, R11, RZ, 0xc0, !PT ;  /* 0x0000000b1c0b7212 */ /* 0x000fe200078ec0ff */
[----:B------:R-:W-:Y:S02]  /*0b50*/  IMAD.MOV R12, RZ, RZ, -R12 ;  /* 0x000000ffff0c7224 */ /* 0x000fe400078e0a0c */
[----:B------:R-:W-:Y:S01]  /*0b60*/  IMAD.MOV R6, RZ, RZ, -R4 ;  /* 0x000000ffff067224 */ /* 0x000fe200078e0a04 */
[----:B------:R-:W-:Y:S01]  /*0b70*/  LOP3.LUT R5, R20, R5, RZ, 0xc0, !PT ;  /* 0x0000000514057212 */ /* 0x000fe200078ec0ff */
[----:B------:R-:W-:Y:S02]  /*0b80*/  @P3 IMAD R0, R14, R12, R3 ;  /* 0x0000000c0e003224 */ /* 0x000fe400078e0203 */
[----:B------:R-:W-:Y:S02]  /*0b90*/  IMAD R11, R10, R4, R11 ;  /* 0x000000040a0b7224 */ /* 0x000fe400078e020b */
[----:B0-----:R-:W-:-:S02]  /*0ba0*/  IMAD R3, R6, R21, R30 ;  /* 0x0000001506037224 */ /* 0x001fc400078e021e */
[----:B------:R-:W-:Y:S02]  /*0bb0*/  IMAD R152, R11, R152, R0 ;  /* 0x000000980b987224 */ /* 0x000fe400078e0200 */
[----:B------:R-:W-:Y:S02]  /*0bc0*/  IMAD R3, R3, R22, R5 ;  /* 0x0000001603037224 */ /* 0x000fe400078e0205 */
[----:B------:R-:W-:Y:S02]  /*0bd0*/  IMAD.MOV.U32 R0, RZ, RZ, 0x1 ;  /* 0x00000001ff007424 */ /* 0x000fe400078e00ff */
[----:B------:R-:W-:Y:S01]  /*0be0*/  IMAD.MOV.U32 R22, RZ, RZ, R25 ;  /* 0x000000ffff167224 */ /* 0x000fe200078e0019 */
[----:B------:R-:W-:Y:S02]  /*0bf0*/  SEL R23, R3, R152, !P3 ;  /* 0x0000009803177207 */ /* 0x000fe40005800000 */
[----:B------:R-:W-:-:S07]  /*0c00*/  SEL R152, R152, R3, !P3 ;  /* 0x0000000398987207 */ /* 0x000fce0005800000 */
.L_x_4:
[----:B------:R-:W-:-:S08]  /*0c10*/  NOP ;  /* 0x0000000000007918 */ /* 0x000fd00000000000 */
[----:B------:R-:W0:Y:S02]  /*0c20*/  USETMAXREG.TRY_ALLOC.CTAPOOL UP0, 0xe8 ;  /* 0x000000e8000079c8 */ /* 0x000e240008000600 */
[----:B0-----:R-:W-:-:S13]  /*0c30*/  PLOP3.LUT P0, PT, PT, PT, UP0, 0x80, 0x0 ;  /* 0x000000000000781c */ /* 0x001fda0003f0f008 */
[----:B------:R-:W-:Y:S05]  /*0c40*/  @!P0 BRA `(.L_x_4) ;  /* 0xfffffffc00f08947 */ /* 0x000fea000383ffff */
[----:B------:R-:W-:Y:S01]  /*0c50*/  ULDC.64 UR4, c[0x0][0x598] ;  /* 0x0001660000047ab9 */ /* 0x000fe20000000a00 */
[----:B------:R-:W-:Y:S01]  /*0c60*/  ULDC.64 UR36, c[0x0][0x208] ;  /* 0x0000820000247ab9 */ /* 0x000fe20000000a00 */
[----:B------:R-:W-:-:S04]  /*0c70*/  ISETP.NE.U32.AND P0, PT, RZ, UR4, PT ;  /* 0x00000004ff007c0c */ /* 0x000fc8000bf05070 */
[----:B------:R-:W-:-:S13]  /*0c80*/  ISETP.NE.AND.EX P0, PT, RZ, UR5, PT, P0 ;  /* 0x00000005ff007c0c */ /* 0x000fda000bf05300 */
[----:B------:R-:W-:Y:S05]  /*0c90*/  @!P0 BRA `(.L_x_7) ;  /* 0x00000000001c8947 */ /* 0x000fea0003800000 */
[----:B------:R-:W0:Y:S02]  /*0ca0*/  LDC.64 R4, c[0x0][0x598] ;  /* 0x00016600ff047b82 */ /* 0x000e240000000a00 */
[----:B0-----:R-:W2:Y:S02]  /*0cb0*/  LDG.E.64 R4, desc[UR36][R4.64] ;  /* 0x0000002404047981 */ /* 0x001ea4000c1e1b00 */
[----:B--2---:R-:W-:-:S04]  /*0cc0*/  ISETP.NE.U32.AND P0, PT, R4, RZ, PT ;  /* 0x000000ff0400720c */ /* 0x004fc80003f05070 */
[----:B------:R-:W-:-:S13]  /*0cd0*/  ISETP.NE.AND.EX P0, PT, R5, RZ, PT, P0 ;  /* 0x000000ff0500720c */ /* 0x000fda0003f05300 */
[----:B------:R-:W-:Y:S05]  /*0ce0*/  @!P0 BRA `(.L_x_7) ;  /* 0x0000000000088947 */ /* 0x000fea0003800000 */
[----:B------:R0:W5:Y:S01]  /*0cf0*/  LD.E R153, desc[UR36][R4.64] ;  /* 0x0000002404997980 */ /* 0x000162000c101900 */
[----:B------:R-:W-:Y:S05]  /*0d00*/  BRA `(.L_x_8) ;  /* 0x0000000000247947 */ /* 0x000fea0003800000 */
.L_x_7:
[----:B------:R-:W-:Y:S02]  /*0d10*/  ULDC.64 UR4, c[0x0][0x588] ;  /* 0x0001620000047ab9 */ /* 0x000fe40000000a00 */
[----:B------:R-:W-:-:S04]  /*0d20*/  ISETP.NE.U32.AND P0, PT, RZ, UR4, PT ;  /* 0x00000004ff007c0c */ /* 0x000fc8000bf05070 */
[----:B------:R-:W-:-:S13]  /*0d30*/  ISETP.NE.AND.EX P0, PT, RZ, UR5, PT, P0 ;  /* 0x00000005ff007c0c */ /* 0x000fda000bf05300 */
[----:B------:R-:W-:Y:S05]  /*0d40*/  @!P0 BRA `(.L_x_9) ;  /* 0x00000000000c8947 */ /* 0x000fea0003800000 */
[----:B------:R-:W0:Y:S02]  /*0d50*/  LDC.64 R4, c[0x0][0x588] ;  /* 0x00016200ff047b82 */ /* 0x000e240000000a00 */
[----:B0-----:R1:W5:Y:S01]  /*0d60*/  LDG.E R153, desc[UR36][R4.64] ;  /* 0x0000002404997981 */ /* 0x001362000c1e1900 */
[----:B------:R-:W-:Y:S05]  /*0d70*/  BRA `(.L_x_8) ;  /* 0x0000000000087947 */ /* 0x000fea0003800000 */
.L_x_9:
[----:B------:R-:W-:Y:S02]  /*0d80*/  ULDC UR4, c[0x0][0x580] ;  /* 0x0001600000047ab9 */ /* 0x000fe40000000800 */
[----:B------:R-:W-:-:S07]  /*0d90*/  IMAD.U32 R153, RZ, RZ, UR4 ;  /* 0x00000004ff997e24 */ /* 0x000fce000f8e00ff */
.L_x_8:
[----:B------:R-:W-:Y:S02]  /*0da0*/  ULDC.64 UR4, c[0x0][0x5a0] ;  /* 0x0001680000047ab9 */ /* 0x000fe40000000a00 */
[----:B------:R-:W-:-:S04]  /*0db0*/  ISETP.NE.U32.AND P0, PT, RZ, UR4, PT ;  /* 0x00000004ff007c0c */ /* 0x000fc8000bf05070 */
[----:B------:R-:W-:-:S13]  /*0dc0*/  ISETP.NE.AND.EX P0, PT, RZ, UR5, PT, P0 ;  /* 0x00000005ff007c0c */ /* 0x000fda000bf05300 */
[----:B------:R-:W-:Y:S05]  /*0dd0*/  @!P0 BRA `(.L_x_10) ;  /* 0x00000000001c8947 */ /* 0x000fea0003800000 */
[----:B01----:R-:W0:Y:S02]  /*0de0*/  LDC.64 R4, c[0x0][0x5a0] ;  /* 0x00016800ff047b82 */ /* 0x003e240000000a00 */
[----:B0-----:R-:W2:Y:S02]  /*0df0*/  LDG.E.64 R4, desc[UR36][R4.64] ;  /* 0x0000002404047981 */ /* 0x001ea4000c1e1b00 */
[----:B--2---:R-:W-:-:S04]  /*0e00*/  ISETP.NE.U32.AND P0, PT, R4, RZ, PT ;  /* 0x000000ff0400720c */ /* 0x004fc80003f05070 */
[----:B------:R-:W-:-:S13]  /*0e10*/  ISETP.NE.AND.EX P0, PT, R5, RZ, PT, P0 ;  /* 0x000000ff0500720c */ /* 0x000fda0003f05300 */
[----:B------:R-:W-:Y:S05]  /*0e20*/  @!P0 BRA `(.L_x_10) ;  /* 0x0000000000088947 */ /* 0x000fea0003800000 */
[----:B------:R0:W5:Y:S01]  /*0e30*/  LD.E R154, desc[UR36][R4.64] ;  /* 0x00000024049a7980 */ /* 0x000162000c101900 */
[----:B------:R-:W-:Y:S05]  /*0e40*/  BRA `(.L_x_11) ;  /* 0x0000000000247947 */ /* 0x000fea0003800000 */
.L_x_10:
[----:B------:R-:W-:Y:S02]  /*0e50*/  ULDC.64 UR4, c[0x0][0x590] ;  /* 0x0001640000047ab9 */ /* 0x000fe40000000a00 */
[----:B------:R-:W-:-:S04]  /*0e60*/  ISETP.NE.U32.AND P0, PT, RZ, UR4, PT ;  /* 0x00000004ff007c0c */ /* 0x000fc8000bf05070 */
[----:B------:R-:W-:-:S13]  /*0e70*/  ISETP.NE.AND.EX P0, PT, RZ, UR5, PT, P0 ;  /* 0x00000005ff007c0c */ /* 0x000fda000bf05300 */
[----:B------:R-:W-:Y:S05]  /*0e80*/  @!P0 BRA `(.L_x_12) ;  /* 0x00000000000c8947 */ /* 0x000fea0003800000 */
[----:B------:R-:W2:Y:S02]  /*0e90*/  LDC.64 R154, c[0x0][0x590] ;  /* 0x00016400ff9a7b82 */ /* 0x000ea40000000a00 */
[----:B--2---:R2:W5:Y:S01]  /*0ea0*/  LDG.E R154, desc[UR36][R154.64] ;  /* 0x000000249a9a7981 */ /* 0x004562000c1e1900 */
[----:B------:R-:W-:Y:S05]  /*0eb0*/  BRA `(.L_x_11) ;  /* 0x0000000000087947 */ /* 0x000fea0003800000 */
.L_x_12:
[----:B------:R-:W-:Y:S02]  /*0ec0*/  ULDC UR4, c[0x0][0x584] ;  /* 0x0001610000047ab9 */ /* 0x000fe40000000800 */
[----:B------:R-:W-:-:S07]  /*0ed0*/  IMAD.U32 R154, RZ, RZ, UR4 ;  /* 0x00000004ff9a7e24 */ /* 0x000fce000f8e00ff */
.L_x_11:
[----:B------:R-:W-:-:S13]  /*0ee0*/  LOP3.LUT P0, RZ, R0, 0xff, RZ, 0xc0, !PT ;  /* 0x000000ff00ff7812 */ /* 0x000fda000780c0ff */
[----:B------:R-:W-:Y:S05]  /*0ef0*/  @!P0 EXIT ;  /* 0x000000000000894d */ /* 0x000fea0003800000 */
[----:B------:R-:W-:Y:S01]  /*0f00*/  ULDC UR4, c[0x0][0x28c] ;  /* 0x0000a30000047ab9 */ /* 0x000fe20000000800 */
[----:B------:R-:W-:Y:S01]  /*0f10*/  UMOV UR38, URZ ;  /* 0x0000003f00267c82 */ /* 0x000fe20008000000 */
[----:B------:R-:W-:Y:S01]  /*0f20*/  UIADD3 UR4, UR4, 0x7f, URZ ;  /* 0x0000007f04047890 */ /* 0x000fe2000fffe03f */
[----:B------:R-:W-:-:S03]  /*0f30*/  UMOV UR39, URZ ;  /* 0x0000003f00277c82 */ /* 0x000fc60008000000 */
[----:B------:R-:W-:-:S04]  /*0f40*/  USHF.R.S32.HI UR5, URZ, 0x1f, UR4 ;  /* 0x0000001f3f057899 */ /* 0x000fc80008011404 */
[----:B------:R-:W-:-:S04]  /*0f50*/  ULEA.HI UR5, UR5, UR4, URZ, 0x7 ;  /* 0x0000000405057291 */ /* 0x000fc8000f8f383f */
[----:B------:R-:W-:-:S12]  /*0f60*/  USHF.R.S32.HI UR40, URZ, 0x7, UR5 ;  /* 0x000000073f287899 */ /* 0x000fd80008011405 */
.L_x_290:
[----:B------:R-:W-:Y:S01]  /*0f70*/  LOP3.LUT R0, R18, 0x80, RZ, 0xc0, !PT ;  /* 0x0000008012007812 */ /* 0x000fe200078ec0ff */
[----:B------:R-:W3:Y:S01]  /*0f80*/  S2UR UR7, SR_CgaCtaId ;  /* 0x00000000000779c3 */ /* 0x000ee20000008800 */
[----:B------:R-:W-:Y:S02]  /*0f90*/  UMOV UR6, 0x400 ;  /* 0x0000040000067882 */ /* 0x000fe40000000000 */
[----:B------:R-:W-:-:S06]  /*0fa0*/  SHF.R.U32.HI R0, RZ, 0x7, R0 ;  /* 0x00000007ff007819 */ /* 0x000fcc0000011600 */
[----:B----4-:R-:W4:Y:S01]  /*0fb0*/  SHFL.IDX PT, R0, R0, RZ, 0x1f ;  /* 0x00001fff00007589 */ /* 0x010f2200000e0000 */
[----:B---3--:R-:W-:Y:S01]  /*0fc0*/  ULEA UR6, UR7, UR6, 0x18 ;  /* 0x0000000607067291 */ /* 0x008fe2000f8ec03f */
[----:B----4-:R-:W-:-:S13]  /*0fd0*/  R2UR UR4, R0 ;  /* 0x00000000000472ca */ /* 0x010fda00000e0000 */
[----:B------:R-:W-:-:S04]  /*0fe0*/  ULEA.HI UR5, UR4, UR4, URZ, 0x1 ;  /* 0x0000000404057291 */ /* 0x000fc8000f8f083f */
[----:B------:R-:W-:-:S04]  /*0ff0*/  ULOP3.LUT UR5, UR5, 0x7fffe, URZ, 0xc0, !UPT ;  /* 0x0007fffe05057892 */ /* 0x000fc8000f8ec03f */
[----:B------:R-:W-:-:S03]  /*1000*/  UIADD3 UR5, UR4, -UR5, URZ ;  /* 0x8000000504057290 */ /* 0x000fc6000fffe03f */
[----:B------:R-:W-:Y:S01]  /*1010*/  ULDC UR4, c[0x0][0x28c] ;  /* 0x0000a30000047ab9 */ /* 0x000fe20000000800 */
[----:B------:R-:W-:Y:S01]  /*1020*/  ULEA UR5, UR5, UR6, 0xd ;  /* 0x0000000605057291 */ /* 0x000fe2000f8e683f */
[----:B------:R-:W-:-:S03]  /*1030*/  ISETP.LT.AND P0, PT, RZ, UR4, PT ;  /* 0x00000004ff007c0c */ /* 0x000fc6000bf01270 */
[----:B------:R-:W-:-:S04]  /*1040*/  UIADD3 UR5, UR5, 0x180, URZ ;  /* 0x0000018005057890 */ /* 0x000fc8000fffe03f */
[----:B------:R-:W-:-:S04]  /*1050*/  USHF.R.U32.HI UR5, URZ, 0x4, UR5 ;  /* 0x000000043f057899 */ /* 0x000fc80008011605 */
[----:B------:R-:W-:-:S04]  /*1060*/  ULOP3.LUT UR5, UR5, 0x3fff, URZ, 0xc0, !UPT ;  /* 0x00003fff05057892 */ /* 0x000fc8000f8ec03f */
[----:B------:R-:W-:Y:S01]  /*1070*/  ULOP3.LUT UR41, UR5, 0x10000, URZ, 0xfc, !UPT ;  /* 0x0001000005297892 */ /* 0x000fe2000f8efc3f */
[----:B01----:R-:W-:Y:S11]  /*1080*/  @P0 BRA `(.L_x_13) ;  /* 0x0000000000400947 */ /* 0x003ff60003800000 */
[----:B------:R-:W-:Y:S01]  /*1090*/  MOV R0, 0x0 ;  /* 0x0000000000007802 */ /* 0x000fe20000000f00 */
[----:B------:R-:W-:Y:S01]  /*10a0*/  ULDC.64 UR4, c[0x4][0x68] ;  /* 0x01001a0000047ab9 */ /* 0x000fe20000000a00 */
[----:B------:R-:W-:Y:S01]  /*10b0*/  ULDC.64 UR6, c[0x4][0x8] ;  /* 0x0100020000067ab9 */ /* 0x000fe20000000a00 */
[----:B01----:R-:W-:Y:S01]  /*10c0*/  IMAD.U32 R4, RZ, RZ, UR4 ;  /* 0x00000004ff047e24 */ /* 0x003fe2000f8e00ff */
[----:B------:R0:W1:Y:S01]  /*10d0*/  LDC.64 R14, c[0x4][R0] ;  /* 0x01000000000e7b82 */ /* 0x0000620000000a00 */
[----:B------:R-:W-:Y:S01]  /*10e0*/  IMAD.U32 R5, RZ, RZ, UR5 ;  /* 0x00000005ff057e24 */ /* 0x000fe2000f8e00ff */
[----:B------:R-:W-:Y:S01]  /*10f0*/  ULDC.64 UR4, c[0x4][0x70] ;  /* 0x01001c0000047ab9 */ /* 0x000fe20000000a00 */
[----:B------:R-:W-:Y:S02]  /*1100*/  IMAD.U32 R10, RZ, RZ, UR6 ;  /* 0x00000006ff0a7e24 */ /* 0x000fe4000f8e00ff */
[----:B------:R-:W-:Y:S02]  /*1110*/  IMAD.U32 R6, RZ, RZ, UR4 ;  /* 0x00000004ff067e24 */ /* 0x000fe4000f8e00ff */
[----:B------:R-:W-:-:S02]  /*1120*/  IMAD.U32 R7, RZ, RZ, UR5 ;  /* 0x00000005ff077e24 */ /* 0x000fc4000f8e00ff */
[----:B------:R-:W-:Y:S02]  /*1130*/  IMAD.U32 R11, RZ, RZ, UR7 ;  /* 0x00000007ff0b7e24 */ /* 0x000fe4000f8e00ff */
[----:B------:R-:W-:Y:S02]  /*1140*/  IMAD.MOV.U32 R8, RZ, RZ, 0x1e1 ;  /* 0x000001e1ff087424 */ /* 0x000fe400078e00ff */
[----:B------:R-:W-:Y:S02]  /*1150*/  IMAD.MOV.U32 R12, RZ, RZ, 0x1 ;  /* 0x00000001ff0c7424 */ /* 0x000fe400078e00ff */
[----:B0-----:R-:W-:-:S07]  /*1160*/  IMAD.MOV.U32 R13, RZ, RZ, RZ ;  /* 0x000000ffff0d7224 */ /* 0x001fce00078e00ff */
[----:B------:R-:W-:-:S07]  /*1170*/  LEPC R20, `(.L_x_13) ;  /* 0x000000001014794e */ /* 0x000fce0000000000 */
[----:B-12--5:R-:W-:Y:S05]  /*1180*/  CALL.ABS.NOINC R14 ;  /* 0x000000000e007343 */ /* 0x026fea0003c00000 */
.L_x_13:
[----:B------:R-:W-:-:S04]  /*1190*/  LOP3.LUT R0, R19, 0x1, RZ, 0xfc, !PT ;  /* 0x0000000113007812 */ /* 0x000fc800078efcff */
[----:B------:R-:W-:-:S13]  /*11a0*/  ISETP.NE.AND P0, PT, R0, 0x3, PT ;  /* 0x000000030000780c */ /* 0x000fda0003f05270 */
[----:B------:R-:W-:Y:S05]  /*11b0*/  @!P0 BRA `(.L_x_14) ;  /* 0x0000000000048947 */ /* 0x000fea0003800000 */
[----:B------:R-:W-:Y:S01]  /*11c0*/  BPT.TRAP 0x1 ;  /* 0x000000040000795c */ /* 0x000fe20000300000 */
.L_x_14:
[----:B------:R-:W3:Y:S01]  /*11d0*/  S2UR UR5, SR_CgaCtaId ;  /* 0x00000000000579c3 */ /* 0x000ee20000008800 */
[----:B------:R-:W-:Y:S01]  /*11e0*/  UMOV UR4, 0x400 ;  /* 0x0000040000047882 */ /* 0x000fe20000000000 */
[----:B------:R-:W-:Y:S02]  /*11f0*/  IMAD.U32 R0, RZ, RZ, UR38 ;  /* 0x00000026ff007e24 */ /* 0x000fe4000f8e00ff */
[----:B------:R-:W-:-:S03]  /*1200*/  IMAD.U32 R3, RZ, RZ, UR39 ;  /* 0x00000027ff037e24 */ /* 0x000fc6000f8e00ff */
[----:B------:R-:W-:Y:S01]  /*1210*/  SHF.L.U32 R0, R0, 0x1f, RZ ;  /* 0x0000001f00007819 */ /* 0x000fe200000006ff */
[----:B---3--:R-:W-:-:S06]  /*1220*/  ULEA UR4, UR5, UR4, 0x18 ;  /* 0x0000000405047291 */ /* 0x008fcc000f8ec03f */
[----:B------:R-:W-:-:S04]  /*1230*/  IMAD.U32 R6, RZ, RZ, UR4 ;  /* 0x00000004ff067e24 */ /* 0x000fc8000f8e00ff */
[----:B------:R-:W-:-:S04]  /*1240*/  IMAD R3, R3, 0x8, R6 ;  /* 0x0000000803037824 */ /* 0x000fc800078e0206 */
[----:B------:R3:W4:Y:S01]  /*1250*/  SYNCS.PHASECHK.TRANS64.TRYWAIT P1, [R3+URZ], R0 ;  /* 0x00000000030075a7 */ /* 0x000722000802017f */
[----:B------:R-:W-:Y:S05]  /*1260*/  @!P0 BRA `(.L_x_15) ;  /* 0x0000000000048947 */ /* 0x000fea0003800000 */
[----:B------:R-:W-:Y:S01]  /*1270*/  BPT.TRAP 0x1 ;  /* 0x000000040000795c */ /* 0x000fe20000300000 */
.L_x_15:
[----:B----4-:R-:W-:Y:S05]  /*1280*/  @P1 BRA `(.L_x_16) ;  /* 0x0000000000081947 */ /* 0x010fea0003800000 */
[----:B------:R-:W4:Y:S02]  /*1290*/  SYNCS.PHASECHK.TRANS64.TRYWAIT P1, [R3+URZ], R0 ;  /* 0x00000000030075a7 */ /* 0x000f24000802017f */
[----:B----4-:R-:W-:Y:S05]  /*12a0*/  @!P1 BRA `(.L_x_17) ;  /* 0x0000008c00d09947 */ /* 0x010fea0003800000 */
.L_x_16:
[----:B------:R-:W-:-:S04]  /*12b0*/  UISETP.LT.AND UP0, UPT, UR40, 0x1, UPT ;  /* 0x000000012800788c */ /* 0x000fc8000bf01270 */
[----:B------:R-:W-:-:S06]  /*12c0*/  USEL UR4, UR40, 0x1, UP0 ;  /* 0x0000000128047887 */ /* 0x000fcc0008000000 */
[----:B---34-:R-:W-:Y:S01]  /*12d0*/  IMAD.U32 R0, RZ, RZ, UR4 ;  /* 0x00000004ff007e24 */ /* 0x018fe2000f8e00ff */
[----:B------:R-:W-:Y:S05]  /*12e0*/  WARPSYNC.ALL ;  /* 0x0000000000007948 */ /* 0x000fea0003800000 */
[----:B------:R-:W-:-:S04]  /*12f0*/  IADD3 R0, -R0, UR40, RZ ;  /* 0x0000002800007c10 */ /* 0x000fc8000fffe1ff */
[----:B------:R-:W-:Y:S02]  /*1300*/  ISETP.GE.AND P1, PT, R0, 0x1, PT ;  /* 0x000000010000780c */ /* 0x000fe40003f26270 */
[----:B------:R-:W-:Y:S01]  /*1310*/  R2UR UR4, R6 ;  /* 0x00000000060472ca */ /* 0x000fe200000e0000 */
[----:B------:R-:W-:Y:S01]  /*1320*/  ULEA UR5, UR39, UR41, 0xb ;  /* 0x0000002927057291 */ /* 0x000fe2000f8e583f */
[----:B------:R-:W-:Y:S01]  /*1330*/  WARPGROUP.ARRIVE ;  /* 0x00000000000079c5 */ /* 0x000fe20000000000 */
[----:B------:R-:W-:Y:S01]  /*1340*/  UMOV UR9, 0x40000040 ;  /* 0x4000004000097882 */ /* 0x000fe20000000000 */
[----:B------:R-:W-:-:S04]  /*1350*/  UMOV UR11, 0x40000040 ;  /* 0x40000040000b7882 */ /* 0x000fc80000000000 */
[----:B------:R-:W-:-:S05]  /*1360*/  UMOV UR8, UR5 ;  /* 0x0000000500087c82 */ /* 0x000fca0008000000 */
[----:B------:R-:W-:-:S04]  /*1370*/  UIADD3 UR4, UR4, 0x30180, URZ ;  /* 0x0003018004047890 */ /* 0x000fc8000fffe03f */
[----:B------:R-:W-:-:S04]  /*1380*/  USHF.R.U32.HI UR4, URZ, 0x4, UR4 ;  /* 0x000000043f047899 */ /* 0x000fc80008011604 */
[----:B------:R-:W-:-:S04]  /*1390*/  ULOP3.LUT UR4, UR4, 0x3fff, URZ, 0xc0, !UPT ;  /* 0x00003fff04047892 */ /* 0x000fc8000f8ec03f */
[----:B------:R-:W-:-:S04]  /*13a0*/  ULOP3.LUT UR4, UR4, 0x10000, URZ, 0xfc, !UPT ;  /* 0x0001000004047892 */ /* 0x000fc8000f8efc3f */
[----:B------:R-:W-:-:S07]  /*13b0*/  ULEA UR6, UR39, UR4, 0xa ;  /* 0x0000000427067291 */ /* 0x000fce000f8e503f */
[----:B------:R-:W-:Y:S02]  /*13c0*/  UMOV UR10, UR6 ;  /* 0x00000006000a7c82 */ /* 0x000fe40008000000 */
[----:B------:R-:W-:Y:S01]  /*13d0*/  IGMMA.64x128x32.S8.S8 R88, gdesc[UR8], RZ, !UPT, gsb0 ;  /* 0x03600000085879f1 */ /* 0x000fe2000c0410ff */
[----:B------:R-:W-:Y:S01]  /*13e0*/  UIADD3 UR8, UR5, 0x400, URZ ;  /* 0x0000040005087890 */ /* 0x000fe2000fffe03f */
[----:B------:R-:W-:Y:S01]  /*13f0*/  UMOV UR9, 0x40000040 ;  /* 0x4000004000097882 */ /* 0x000fe20000000000 */
[----:B------:R-:W-:Y:S02]  /*1400*/  WARPGROUP.DEPBAR.LE gsb0, 0x0 ;  /* 0x00008000000079c5 */ /* 0x000fe40000010000 */
[----:B------:R-:W-:-:S06]  /*1410*/  WARPGROUP.ARRIVE ;  /* 0x00000000000079c5 */ /* 0x000fcc0000000000 */
[----:B------:R-:W-:Y:S01]  /*1420*/  IGMMA.64x128x32.S8.S8 R24, gdesc[UR8], RZ, !UPT, gsb0 ;  /* 0x03600000081879f1 */ /* 0x000fe2000c0410ff */
[----:B------:R-:W-:Y:S02]  /*1430*/  UIADD3 UR8, UR5, 0x2, URZ ;  /* 0x0000000205087890 */ /* 0x000fe4000fffe03f */
[----:B------:R-:W-:Y:S01]  /*1440*/  UIADD3 UR10, UR6, 0x2, URZ ;  /* 0x00000002060a7890 */ /* 0x000fe2000fffe03f */
[----:B------:R-:W-:Y:S01]  /*1450*/  UMOV UR9, 0x40000040 ;  /* 0x4000004000097882 */ /* 0x000fe20000000000 */
[----:B------:R-:W-:Y:S01]  /*1460*/  UMOV UR11, 0x40000040 ;  /* 0x40000040000b7882 */ /* 0x000fe20000000000 */
[----:B------:R-:W-:Y:S02]  /*1470*/  WARPGROUP.DEPBAR.LE gsb0, 0x0 ;  /* 0x00008000000079c5 */ /* 0x000fe40000010000 */
[----:B------:R-:W-:-:S06]  /*1480*/  WARPGROUP.ARRIVE ;  /* 0x00000000000079c5 */ /* 0x000fcc0000000000 */
[----:B------:R-:W-:Y:S01]  /*1490*/  IGMMA.64x128x32.S8.S8 R88, gdesc[UR8], R88, gsb0 ;  /* 0x03600000085879f1 */ /* 0x000fe20008041058 */
[----:B------:R-:W-:Y:S01]  /*14a0*/  UIADD3 UR8, UR5, 0x402, URZ ;  /* 0x0000040205087890 */ /* 0x000fe2000fffe03f */
[----:B------:R-:W-:Y:S01]  /*14b0*/  UMOV UR9, 0x40000040 ;  /* 0x4000004000097882 */ /* 0x000fe20000000000 */
[----:B------:R-:W-:Y:S02]  /*14c0*/  WARPGROUP.DEPBAR.LE gsb0, 0x0 ;  /* 0x00008000000079c5 */ /* 0x000fe40000010000 */
[----:B------:R-:W-:-:S06]  /*14d0*/  WARPGROUP.ARRIVE ;  /* 0x00000000000079c5 */ /* 0x000fcc0000000000 */
[----:B------:R-:W-:Y:S01]  /*14e0*/  IGMMA.64x128x32.S8.S8 R24, gdesc[UR8], R24, gsb0 ;  /* 0x03600000081879f1 */ /* 0x000fe20008041018 */
        /* <DEDUP_REMOVED lines=23> */
[----:B------:R-:W-:Y:S03]  /*1660*/  IGMMA.64x128x32.S8.S8 R24, gdesc[UR8], R24, gsb0 ;  /* 0x03600000081879f1 */ /* 0x000fe60008041018 */
[----:B------:R-:W-:Y:S02]  /*1670*/  WARPGROUP.DEPBAR.LE gsb0, 0x0 ;  /* 0x00008000000079c5 */ /* 0x000fe40000010000 */
[----:B------:R-:W-:Y:S05]  /*1680*/  @!P1 BRA `(.L_x_18) ;  /* 0x0000000400709947 */ /* 0x000fea0003800000 */
[----:B------:R-:W-:Y:S02]  /*1690*/  UIADD3 UR5, UR39, 0x1, URZ ;  /* 0x0000000127057890 */ /* 0x000fe4000fffe03f */
[----:B------:R-:W-:Y:S02]  /*16a0*/  IMAD.U32 R3, RZ, RZ, UR39 ;  /* 0x00000027ff037e24 */ /* 0x000fe4000f8e00ff */
[----:B------:R-:W-:-:S04]  /*16b0*/  UISETP.NE.AND UP0, UPT, UR5, 0x6, UPT ;  /* 0x000000060500788c */ /* 0x000fc8000bf05270 */
[----:B------:R-:W-:Y:S02]  /*16c0*/  USEL UR6, URZ, 0x1, UP0 ;  /* 0x000000013f067887 */ /* 0x000fe40008000000 */
[----:B------:R-:W-:Y:S02]  /*16d0*/  USEL UR5, UR5, URZ, UP0 ;  /* 0x0000003f05057287 */ /* 0x000fe40008000000 */
[----:B------:R-:W-:-:S06]  /*16e0*/  ULOP3.LUT UR6, UR38, UR6, URZ, 0x3c, !UPT ;  /* 0x0000000626067292 */ /* 0x000fcc000f8e3c3f */
[----:B------:R-:W-:-:S07]  /*16f0*/  IMAD.U32 R7, RZ, RZ, UR6 ;  /* 0x00000006ff077e24 */ /* 0x000fce000f8e00ff */
.L_x_25:
[----:B------:R-:W-:Y:S05]  /*1700*/  @!P0 BRA `(.L_x_19) ;  /* 0x0000000000048947 */ /* 0x000fea0003800000 */
[----:B------:R-:W-:Y:S01]  /*1710*/  BPT.TRAP 0x1 ;  /* 0x000000040000795c */ /* 0x000fe20000300000 */
.L_x_19:
[----:B------:R-:W3:Y:S01]  /*1720*/  S2UR UR7, SR_CgaCtaId ;  /* 0x00000000000779c3 */ /* 0x000ee20000008800 */
[----:B------:R-:W-:Y:S01]  /*1730*/  UMOV UR6, 0x400 ;  /* 0x0000040000067882 */ /* 0x000fe20000000000 */
[----:B01----:R-:W-:Y:S01]  /*1740*/  IMAD.U32 R5, RZ, RZ, UR5 ;  /* 0x00000005ff057e24 */ /* 0x003fe2000f8e00ff */
[----:B------:R-:W-:Y:S01]  /*1750*/  SHF.L.U32 R4, R7, 0x1f, RZ ;  /* 0x0000001f07047819 */ /* 0x000fe200000006ff */
[----:B---3--:R-:W-:-:S06]  /*1760*/  ULEA UR6, UR7, UR6, 0x18 ;  /* 0x0000000607067291 */ /* 0x008fcc000f8ec03f */
[----:B------:R-:W-:-:S04]  /*1770*/  IMAD.U32 R6, RZ, RZ, UR6 ;  /* 0x00000006ff067e24 */ /* 0x000fc8000f8e00ff */
[----:B------:R-:W-:-:S04]  /*1780*/  IMAD R5, R5, 0x8, R6 ;  /* 0x0000000805057824 */ /* 0x000fc800078e0206 */
[----:B------:R0:W1:Y:S01]  /*1790*/  SYNCS.PHASECHK.TRANS64.TRYWAIT P1, [R5+URZ], R4 ;  /* 0x00000004050075a7 */ /* 0x000062000802017f */
[----:B------:R-:W-:Y:S05]  /*17a0*/  @!P0 BRA `(.L_x_20) ;  /* 0x0000000000048947 */ /* 0x000fea0003800000 */
[----:B------:R-:W-:Y:S01]  /*17b0*/  BPT.TRAP 0x1 ;  /* 0x000000040000795c */ /* 0x000fe20000300000 */
.L_x_20:
[----:B-1----:R-:W-:Y:S05]  /*17c0*/  @P1 BRA `(.L_x_21) ;  /* 0x0000000000081947 */ /* 0x002fea0003800000 */
[----:B------:R-:W1:Y:S02]  /*17d0*/  SYNCS.PHASECHK.TRANS64.TRYWAIT P1, [R5+URZ], R4 ;  /* 0x00000004050075a7 */ /* 0x000e64000802017f */
[----:B-1----:R-:W-:Y:S05]  /*17e0*/  @!P1 BRA `(.L_x_22) ;  /* 0x0000008800949947 */ /* 0x002fea0003800000 */
.L_x_21:
[----:B------:R-:W-:Y:S01]  /*17f0*/  ULEA UR6, UR5, UR41, 0xb ;  /* 0x0000002905067291 */ /* 0x000fe2000f8e583f */
[----:B------:R-:W-:Y:S01]  /*1800*/  WARPGROUP.ARRIVE ;  /* 0x00000000000079c5 */ /* 0x000fe20000000000 */
[----:B------:R-:W-:Y:S01]  /*1810*/  ULEA UR7, UR5, UR4, 0xa ;  /* 0x0000000405077291 */ /* 0x000fe2000f8e503f */
[----:B------:R-:W-:Y:S01]  /*1820*/  UMOV UR9, 0x40000040 ;  /* 0x4000004000097882 */ /* 0x000fe20000000000 */
[----:B------:R-:W-:-:S03]  /*1830*/  UMOV UR11, 0x40000040 ;  /* 0x40000040000b7882 */ /* 0x000fc60000000000 */
[----:B------:R-:W-:Y:S02]  /*1840*/  UMOV UR8, UR6 ;  /* 0x0000000600087c82 */ /* 0x000fe40008000000 */
[----:B------:R-:W-:Y:S02]  /*1850*/  UMOV UR10, UR7 ;  /* 0x00000007000a7c82 */ /* 0x000fe40008000000 */
        /* <DEDUP_REMOVED lines=44> */
[----:B------:R-:W-:Y:S01]  /*1b20*/  BPT.TRAP 0x1 ;  /* 0x000000040000795c */ /* 0x000fe20000300000 */
.L_x_23:
[----:B01----:R-:W-:Y:S01]  /*1b30*/  IMAD R4, R3, 0x8, R6 ;  /* 0x0000000803047824 */ /* 0x003fe200078e0206 */
[----:B------:R-:W-:-:S03]  /*1b40*/  ISETP.GT.U32.AND P1, PT, R19, 0x1, PT ;  /* 0x000000011300780c */ /* 0x000fc60003f24070 */
[----:B------:R-:W-:-:S05]  /*1b50*/  VIADD R4, R4, 0x30 ;  /* 0x0000003004047836 */ /* 0x000fca0000000000 */
[----:B------:R-:W-:-:S04]  /*1b60*/  PRMT R4, RZ, 0x654, R4 ;  /* 0x00000654ff047816 */ /* 0x000fc80000000004 */
[----:B------:R0:W-:Y:S01]  /*1b70*/  SYNCS.ARRIVE.TRANS64.RED.A1T0 RZ, [R4+URZ], RZ ;  /* 0x000000ff04ff79a7 */ /* 0x0001e2000810043f */
[----:B------:R-:W-:Y:S05]  /*1b80*/  @P1 BRA `(.L_x_24) ;  /* 0x0000000000041947 */ /* 0x000fea0003800000 */
[----:B------:R-:W-:Y:S01]  /*1b90*/  BPT.TRAP 0x1 ;  /* 0x000000040000795c */ /* 0x000fe20000300000 */
.L_x_24:
[----:B------:R-:W-:Y:S01]  /*1ba0*/  UIADD3 UR5, UR5, 0x1, URZ ;  /* 0x0000000105057890 */ /* 0x000fe2000fffe03f */
[C---:B------:R-:W-:Y:S01]  /*1bb0*/  ISETP.GT.AND P2, PT, R0.reuse, 0x1, PT ;  /* 0x000000010000780c */ /* 0x040fe20003f44270 */
[----:B------:R-:W-:Y:S02]  /*1bc0*/  VIADD R3, R3, 0x1 ;  /* 0x0000000103037836 */ /* 0x000fe40000000000 */
[----:B------:R-:W-:Y:S01]  /*1bd0*/  UISETP.NE.AND UP0, UPT, UR5, 0x6, UPT ;  /* 0x000000060500788c */ /* 0x000fe2000bf05270 */
[----:B------:R-:W-:Y:S02]  /*1be0*/  VIADD R0, R0, 0xffffffff ;  /* 0xffffffff00007836 */ /* 0x000fe40000000000 */
[C---:B------:R-:W-:Y:S01]  /*1bf0*/  ISETP.NE.AND P1, PT, R3.reuse, 0x6, PT ;  /* 0x000000060300780c */ /* 0x040fe20003f25270 */
[----:B------:R-:W-:Y:S02]  /*1c00*/  USEL UR6, URZ, 0x1, UP0 ;  /* 0x000000013f067887 */ /* 0x000fe40008000000 */
[----:B------:R-:W-:Y:S01]  /*1c10*/  USEL UR5, UR5, URZ, UP0 ;  /* 0x0000003f05057287 */ /* 0x000fe20008000000 */
[----:B------:R-:W-:-:S03]  /*1c20*/  SEL R3, R3, RZ, P1 ;  /* 0x000000ff03037207 */ /* 0x000fc60000800000 */
[----:B------:R-:W-:Y:S01]  /*1c30*/  LOP3.LUT R7, R7, UR6, RZ, 0x3c, !PT ;  /* 0x0000000607077c12 */ /* 0x000fe2000f8e3cff */
[----:B------:R-:W-:Y:S07]  /*1c40*/  @P2 BRA `(.L_x_25) ;  /* 0xfffffff800ac2947 */ /* 0x000fee000383ffff */
.L_x_18:
[----:B------:R-:W3:Y:S02]  /*1c50*/  LDC R0, c[0x0][0x28c] ;  /* 0x0000a300ff007b82 */ /* 0x000ee40000000800 */
[----:B---3--:R-:W-:-:S13]  /*1c60*/  ISETP.GE.AND P1, PT, R0, 0x1, PT ;  /* 0x000000010000780c */ /* 0x008fda0003f26270 */
[----:B------:R-:W-:Y:S05]  /*1c70*/  @!P1 BRA `(.L_x_26) ;  /* 0x0000000000409947 */ /* 0x000fea0003800000 */
[----:B------:R-:W-:Y:S05]  /*1c80*/  @!P0 BRA `(.L_x_27) ;  /* 0x0000000000048947 */ /* 0x000fea0003800000 */
[----:B------:R-:W-:Y:S01]  /*1c90*/  BPT.TRAP 0x1 ;  /* 0x000000040000795c */ /* 0x000fe20000300000 */
.L_x_27:
[----:B------:R-:W-:Y:S01]  /*1ca0*/  UISETP.LT.AND UP0, UPT, UR40, 0x1, UPT ;  /* 0x000000012800788c */ /* 0x000fe2000bf01270 */
[----:B------:R-:W-:-:S03]  /*1cb0*/  ISETP.GT.U32.AND P0, PT, R19, 0x1, PT ;  /* 0x000000011300780c */ /* 0x000fc60003f04070 */
[----:B------:R-:W-:-:S04]  /*1cc0*/  USEL UR6, UR40, 0x1, UP0 ;  /* 0x0000000128067887 */ /* 0x000fc80008000000 */
[----:B------:R-:W-:-:S04]  /*1cd0*/  UIADD3 UR6, UR39, UR40, -UR6 ;  /* 0x0000002827067290 */ /* 0x000fc8000fffe806 */
[----:B------:R-:W-:-:S04]  /*1ce0*/  UIMAD.WIDE.U32 UR4, UR6, -0x55555555, URZ ;  /* 0xaaaaaaab060478a5 */ /* 0x000fc8000f8e003f */
[----:B------:R-:W-:-:S04]  /*1cf0*/  USHF.R.U32.HI UR4, URZ, 0x2, UR5 ;  /* 0x000000023f047899 */ /* 0x000fc80008011605 */
[----:B------:R-:W-:-:S06]  /*1d00*/  UIMAD UR6, UR4, -0x6, UR6 ;  /* 0xfffffffa040678a4 */ /* 0x000fcc000f8e0206 */
[----:B------:R-:W-:-:S04]  /*1d10*/  IMAD.U32 R3, RZ, RZ, UR6 ;  /* 0x00000006ff037e24 */ /* 0x000fc8000f8e00ff */
[----:B------:R-:W-:-:S04]  /*1d20*/  IMAD R0, R3, 0x8, R6 ;  /* 0x0000000803007824 */ /* 0x000fc800078e0206 */
[----:B------:R-:W-:-:S05]  /*1d30*/  VIADD R0, R0, 0x30 ;  /* 0x0000003000007836 */ /* 0x000fca0000000000 */
[----:B------:R-:W-:-:S04]  /*1d40*/  PRMT R0, RZ, 0x654, R0 ;  /* 0x00000654ff007816 */ /* 0x000fc80000000000 */
[----:B------:R3:W-:Y:S01]  /*1d50*/  SYNCS.ARRIVE.TRANS64.RED.A1T0 RZ, [R0+URZ], RZ ;  /* 0x000000ff00ff79a7 */ /* 0x0007e2000810043f */
[----:B------:R-:W-:Y:S05]  /*1d60*/  @P0 BRA `(.L_x_26) ;  /* 0x0000000000040947 */ /* 0x000fea0003800000 */
[----:B------:R-:W-:Y:S01]  /*1d70*/  BPT.TRAP 0x1 ;  /* 0x000000040000795c */ /* 0x000fe20000300000 */
.L_x_26:
[----:B------:R-:W4:Y:S01]  /*1d80*/  LDC R6, c[0x0][0x288] ;  /* 0x0000a200ff067b82 */ /* 0x000f220000000800 */
[--C-:B---3--:R-:W-:Y:S01]  /*1d90*/  SHF.R.U32.HI R0, RZ, 0x2, R18.reuse ;  /* 0x00000002ff007819 */ /* 0x108fe20000011612 */
[----:B------:R-:W-:Y:S01]  /*1da0*/  IMAD.SHL.U32 R23, R23, 0x80, RZ ;  /* 0x0000008017177824 */ /* 0x000fe200078e00ff */
[----:B01----:R-:W-:Y:S01]  /*1db0*/  SHF.R.U32.HI R5, RZ, 0x7, R18 ;  /* 0x00000007ff057819 */ /* 0x003fe20000011612 */
[----:B------:R-:W-:Y:S01]  /*1dc0*/  UIADD3 UR39, UR40, UR39, URZ ;  /* 0x0000002728277290 */ /* 0x000fe2000fffe03f */
[----:B------:R-:W-:Y:S01]  /*1dd0*/  LOP3.LUT R3, R0, 0x7, RZ, 0xc0, !PT ;  /* 0x0000000700037812 */ /* 0x000fe200078ec0ff */
[C---:B------:R-:W-:Y:S01]  /*1de0*/  IMAD.SHL.U32 R14, R18.reuse, 0x2, RZ ;  /* 0x00000002120e7824 */ /* 0x040fe200078e00ff */
[----:B------:R-:W-:Y:S01]  /*1df0*/  LOP3.LUT R0, R5, 0x1, RZ, 0xc0, !PT ;  /* 0x0000000105007812 */ /* 0x000fe200078ec0ff */
[----:B------:R-:W-:Y:S01]  /*1e00*/  UISETP.GT.U32.AND UP0, UPT, UR39, 0x5, UPT ;  /* 0x000000052700788c */ /* 0x000fe2000bf04070 */
[----:B------:R-:W-:Y:S01]  /*1e10*/  LOP3.LUT R4, R18, 0x60, RZ, 0xc0, !PT ;  /* 0x0000006012047812 */ /* 0x000fe200078ec0ff */
[----:B------:R-:W-:Y:S01]  /*1e20*/  ULDC UR7, c[0x0][0x284] ;  /* 0x0000a10000077ab9 */ /* 0x000fe20000000800 */
[----:B------:R-:W-:Y:S01]  /*1e30*/  UISETP.GE.U32.AND UP1, UPT, UR40, 0x6, UPT ;  /* 0x000000062800788c */ /* 0x000fe2000bf26070 */
[----:B------:R-:W-:Y:S01]  /*1e40*/  IMAD.SHL.U32 R10, R0, 0x40, RZ ;  /* 0x00000040000a7824 */ /* 0x000fe200078e00ff */
[----:B------:R-:W-:Y:S01]  /*1e50*/  SHF.R.U32.HI R8, RZ, 0x1, R4 ;  /* 0x00000001ff087819 */ /* 0x000fe20000011604 */
[----:B------:R-:W-:Y:S01]  /*1e60*/  UISETP.LT.U32.AND UP0, UPT, UR40, 0x6, UP0 ;  /* 0x000000062800788c */ /* 0x000fe20008701070 */
[----:B------:R-:W-:Y:S01]  /*1e70*/  SHF.R.S32.HI R160, RZ, 0x1f, R22 ;  /* 0x0000001fffa07819 */ /* 0x000fe20000011416 */
[----:B------:R-:W-:Y:S01]  /*1e80*/  ULDC.64 UR8, c[0x0][0x5d0] ;  /* 0x0001740000087ab9 */ /* 0x000fe20000000a00 */
[--C-:B------:R-:W-:Y:S01]  /*1e90*/  IADD3 R5, RZ, -R8, -R3.reuse ;  /* 0x80000008ff057210 */ /* 0x100fe20007ffe803 */
[----:B------:R-:W-:Y:S01]  /*1ea0*/  UIMAD.WIDE.U32 UR4, UR39, -0x55555555, URZ ;  /* 0xaaaaaaab270478a5 */ /* 0x000fe2000f8e003f */
[----:B------:R-:W-:Y:S01]  /*1eb0*/  LOP3.LUT R165, R10, 0x40, R3, 0xe2, !PT ;  /* 0x000000400aa57812 */ /* 0x000fe200078ee203 */
[----:B------:R-:W-:Y:S01]  /*1ec0*/  IMAD.SHL.U32 R3, R152, 0x100, RZ ;  /* 0x0000010098037824 */ /* 0x000fe200078e00ff */
[C---:B------:R-:W-:Y:S01]  /*1ed0*/  LOP3.LUT R14, R23.reuse, 0x6, R14, 0xf8, !PT ;  /* 0x00000006170e7812 */ /* 0x040fe200078ef80e */
[----:B------:R-:W-:Y:S01]  /*1ee0*/  USEL UR6, URZ, 0x1, !UP0 ;  /* 0x000000013f067887 */ /* 0x000fe2000c000000 */
[----:B------:R-:W-:Y:S01]  /*1ef0*/  LOP3.LUT R4, R18, 0x3, RZ, 0xc0, !PT ;  /* 0x0000000312047812 */ /* 0x000fe200078ec0ff */
[----:B------:R-:W-:Y:S01]  /*1f00*/  IMAD R7, R160, UR8, RZ ;  /* 0x00000008a0077c24 */ /* 0x000fe2000f8e02ff */
[----:B----4-:R-:W-:Y:S01]  /*1f10*/  ISETP.GE.AND P0, PT, R23, R6, PT ;  /* 0x000000061700720c */ /* 0x010fe20003f06270 */
[----:B------:R-:W-:Y:S01]  /*1f20*/  IMAD R0, R0, -0x40, R5 ;  /* 0xffffffc000007824 */ /* 0x000fe200078e0205 */
[----:B------:R-:W-:Y:S01]  /*1f30*/  SHF.R.S32.HI R15, RZ, 0x1f, R14 ;  /* 0x0000001fff0f7819 */ /* 0x000fe2000001140e */
[----:B------:R-:W-:Y:S01]  /*1f40*/  USHF.R.U32.HI UR4, URZ, 0x2, UR5 ;  /* 0x000000023f047899 */ /* 0x000fe20008011605 */
[C---:B------:R-:W-:Y:S01]  /*1f50*/  ISETP.GE.OR P0, PT, R3.reuse, UR7, P0 ;  /* 0x0000000703007c0c */ /* 0x040fe20008706670 */
[----:B------:R-:W-:Y:S01]  /*1f60*/  ULOP3.LUT UR38, UR38, UR6, URZ, 0x3c, !UPT ;  /* 0x0000000626267292 */ /* 0x000fe2000f8e3c3f */
[----:B------:R-:W-:Y:S01]  /*1f70*/  IMAD R10, R4, -0x2, R6 ;  /* 0xfffffffe040a7824 */ /* 0x000fe200078e0206 */
[----:B------:R-:W-:Y:S01]  /*1f80*/  UIMAD UR39, UR4, -0x6, UR39 ;  /* 0xfffffffa042778a4 */ /* 0x000fe2000f8e0227 */
[----:B------:R-:W-:Y:S01]  /*1f90*/  IMAD.WIDE R4, R152, 0x100, RZ ;  /* 0x0000010098047825 */ /* 0x000fe200078e02ff */
[----:B------:R-:W-:Y:S01]  /*1fa0*/  @UP1 ULOP3.LUT UR38, UR38, 0x1, UR4, 0x78, !UPT ;  /* 0x0000000126261892 */ /* 0x000fe2000f8e7804 */
[----:B------:R-:W-:-:S02]  /*1fb0*/  IADD3 R0, -R3, UR7, R0 ;  /* 0x0000000703007c10 */ /* 0x000fc4000fffe100 */
[----:B------:R-:W-:Y:S01]  /*1fc0*/  IMAD R9, R22, UR9, R7 ;  /* 0x0000000916097c24 */ /* 0x000fe2000f8e0207 */
[----:B------:R-:W-:Y:S01]  /*1fd0*/  LOP3.LUT R165, R4, R165, R8, 0xfe, !PT ;  /* 0x000000a504a57212 */ /* 0x000fe200078efe08 */
[----:B------:R-:W-:-:S04]  /*1fe0*/  IMAD.WIDE.U32 R6, R22, UR8, R14 ;  /* 0x0000000816067c25 */ /* 0x000fc8000f8e000e */
[----:B------:R-:W-:Y:S02]  /*1ff0*/  IMAD.IADD R7, R7, 0x1, R9 ;  /* 0x0000000107077824 */ /* 0x000fe400078e0209 */
[----:B------:R-:W-:Y:S02]  /*2000*/  IMAD.IADD R3, R10, 0x1, -R23 ;  /* 0x000000010a037824 */ /* 0x000fe400078e0a17 */
[----:B------:R-:W-:Y:S01]  /*2010*/  IMAD.MOV.U32 R152, RZ, RZ, -0x1 ;  /* 0xffffffffff987424 */ /* 0x000fe200078e00ff */
[----:B------:R-:W-:Y:S06]  /*2020*/  @P0 BRA `(.L_x_28) ;  /* 0x0000006000f40947 */ /* 0x000fec0003800000 */
[----:B------:R-:W0:Y:S01]  /*2030*/  LDC.64 R20, c[0x0][0x5c8] ;  /* 0x00017200ff147b82 */ /* 0x000e220000000a00 */
[----:B------:R-:W-:Y:S01]  /*2040*/  ULDC.64 UR4, c[0x0][0x5c0] ;  /* 0x0001700000047ab9 */ /* 0x000fe20000000a00 */
[----:B------:R-:W-:Y:S01]  /*2050*/  BSSY B0, `(.L_x_28) ;  /* 0x000063a000007945 */ /* 0x000fe20003800000 */
[-C--:B0-----:R-:W-:Y:S01]  /*2060*/  IMAD R8, R5, R20.reuse, RZ ;  /* 0x0000001405087224 */ /* 0x081fe200078e02ff */
[----:B------:R-:W-:Y:S01]  /*2070*/  SHF.L.U64.HI R13, R20, 0x3, R21 ;  /* 0x00000003140d7819 */ /* 0x000fe20000010215 */
[----:B------:R-:W-:-:S04]  /*2080*/  IMAD.WIDE.U32 R6, R165, R20, R6 ;  /* 0x00000014a5067225 */ /* 0x000fc800078e0006 */
[----:B------:R-:W-:Y:S01]  /*2090*/  IMAD R9, R165, R21, R8 ;  /* 0x00000015a5097224 */ /* 0x000fe200078e0208 */
[----:B------:R-:W-:Y:S01]  /*20a0*/  IADD3 R158, P0, R6, UR4, RZ ;  /* 0x00000004069e7c10 */ /* 0x000fe2000ff1e0ff */
[C---:B------:R-:W-:Y:S02]  /*20b0*/  IMAD.SHL.U32 R11, R20.reuse, 0x8, RZ ;  /* 0x00000008140b7824 */ /* 0x040fe400078e00ff */
[----:B------:R-:W-:Y:S01]  /*20c0*/  IMAD.IADD R9, R7, 0x1, R9 ;  /* 0x0000000107097824 */ /* 0x000fe200078e0209 */
[-C--:B------:R-:W-:Y:S02]  /*20d0*/  LEA R6, P2, R20, R158.reuse, 0x7 ;  /* 0x0000009e14067211 */ /* 0x080fe400078438ff */
[----:B------:R-:W-:Y:S02]  /*20e0*/  IADD3 R8, P1, R11, R158, RZ ;  /* 0x0000009e0b087210 */ /* 0x000fe40007f3e0ff */
[----:B------:R-:W-:Y:S02]  /*20f0*/  IADD3.X R159, R9, UR5, RZ, P0, !PT ;  /* 0x00000005099f7c10 */ /* 0x000fe400087fe4ff */
[----:B-----5:R-:W-:-:S02]  /*2100*/  ISETP.NE.AND P0, PT, R154, RZ, PT ;  /* 0x000000ff9a00720c */ /* 0x020fc40003f05270 */
[----:B------:R-:W-:Y:S01]  /*2110*/  LEA.HI.X R7, R20, R159, R21, 0x7, P2 ;  /* 0x0000009f14077211 */ /* 0x000fe200010f3c15 */
[----:B------:R-:W-:Y:S01]  /*2120*/  IMAD.X R9, R13, 0x1, R159, P1 ;  /* 0x000000010d097824 */ /* 0x000fe200008e069f */
[----:B------:R-:W-:-:S05]  /*2130*/  IADD3 R10, P2, R11, R6, RZ ;  /* 0x000000060b0a7210 */ /* 0x000fca0007f5e0ff */
[----:B------:R-:W-:-:S04]  /*2140*/  IMAD.X R11, R13, 0x1, R7, P2 ;  /* 0x000000010d0b7824 */ /* 0x000fc800010e0607 */
[----:B------:R-:W-:Y:S05]  /*2150*/  @!P0 BRA `(.L_x_29) ;  /* 0x0000004800948947 */ /* 0x000fea0003800000 */
[----:B------:R-:W0:Y:S01]  /*2160*/  LDC.64 R156, c[0x0][0x5b0] ;  /* 0x00016c00ff9c7b82 */ /* 0x000e220000000a00 */
[----:B------:R-:W-:Y:S01]  /*2170*/  ULDC.64 UR4, c[0x0][0x5b8] ;  /* 0x00016e0000047ab9 */ /* 0x000fe20000000a00 */
[----:B------:R-:W-:Y:S01]  /*2180*/  ISETP.GE.AND P0, PT, R0, 0x1, PT ;  /* 0x000000010000780c */ /* 0x000fe20003f06270 */
[----:B------:R-:W-:Y:S01]  /*2190*/  IMAD R21, R160, UR4, RZ ;  /* 0x00000004a0157c24 */ /* 0x000fe2000f8e02ff */
[----:B------:R-:W-:Y:S01]  /*21a0*/  BSSY B1, `(.L_x_30) ;  /* 0x0000010000017945 */ /* 0x000fe20003800000 */
[C---:B------:R-:W-:Y:S01]  /*21b0*/  IMAD.WIDE.U32 R14, R22.reuse, UR4, R14 ;  /* 0x00000004160e7c25 */ /* 0x040fe2000f8e000e */
[----:B------:R-:W-:Y:S02]  /*21c0*/  ISETP.LT.OR P3, PT, R3, 0x1, !P0 ;  /* 0x000000010300780c */ /* 0x000fe40004761670 */
[----:B------:R-:W1:Y:S01]  /*21d0*/  LDC.64 R12, c[0x0][0x5a8] ;  /* 0x00016a00ff0c7b82 */ /* 0x000e620000000a00 */
[----:B------:R-:W-:Y:S02]  /*21e0*/  IMAD R21, R22, UR5, R21 ;  /* 0x0000000516157c24 */ /* 0x000fe4000f8e0215 */
[----:B------:R-:W-:-:S02]  /*21f0*/  IMAD.MOV.U32 R20, RZ, RZ, R14 ;  /* 0x000000ffff147224 */ /* 0x000fc400078e000e */
[----:B------:R-:W-:Y:S02]  /*2200*/  IMAD.IADD R21, R15, 0x1, R21 ;  /* 0x000000010f157824 */ /* 0x000fe400078e0215 */
[-C--:B0-----:R-:W-:Y:S01]  /*2210*/  IMAD R160, R5, R156.reuse, RZ ;  /* 0x0000009c05a07224 */ /* 0x081fe200078e02ff */
[----:B------:R-:W-:Y:S01]  /*2220*/  SHF.L.U64.HI R161, R156, 0x3, R157 ;  /* 0x000000039ca17819 */ /* 0x000fe2000001029d */
[----:B------:R-:W-:-:S04]  /*2230*/  IMAD.WIDE.U32 R22, R165, R156, R20 ;  /* 0x0000009ca5167225 */ /* 0x000fc800078e0014 */
[----:B------:R-:W-:Y:S01]  /*2240*/  IMAD R169, R165, R157, R160 ;  /* 0x0000009da5a97224 */ /* 0x000fe200078e02a0 */
[----:B-1----:R-:W-:Y:S01]  /*2250*/  IADD3 R22, P1, R22, R12, RZ ;  /* 0x0000000c16167210 */ /* 0x002fe20007f3e0ff */
[----:B------:R-:W-:-:S03]  /*2260*/  IMAD.SHL.U32 R160, R156, 0x8, RZ ;  /* 0x000000089ca07824 */ /* 0x000fc600078e00ff */
[----:B------:R-:W-:Y:S01]  /*2270*/  IADD3.X R23, R13, R23, R169, P1, !PT ;  /* 0x000000170d177210 */ /* 0x000fe20000ffe4a9 */
[----:B------:R-:W-:Y:S08]  /*2280*/  @P3 BRA `(.L_x_31) ;  /* 0x0000000000043947 */ /* 0x000ff00003800000 */
[----:B--2---:R0:W5:Y:S02]  /*2290*/  LDG.E.U8 R155, desc[UR36][R22.64] ;  /* 0x00000024169b7981 */ /* 0x004164000c1e1100 */
.L_x_31:
[----:B------:R-:W-:Y:S05]  /*22a0*/  BSYNC B1 ;  /* 0x0000000000017941 */ /* 0x000fea0003800000 */
.L_x_30:
[----:B-----5:R-:W-:Y:S01]  /*22b0*/  LOP3.LUT R164, R155, 0xffff, RZ, 0xc0, !PT ;  /* 0x0000ffff9ba47812 */ /* 0x020fe200078ec0ff */
[----:B------:R-:W-:Y:S01]  /*22c0*/  IMAD.WIDE.U32 R162, R165, R156, R160 ;  /* 0x0000009ca5a27225 */ /* 0x000fe200078e00a0 */
[----:B------:R-:W-:Y:S01]  /*22d0*/  ISETP.LT.OR P4, PT, R3, 0x2, !P0 ;  /* 0x000000020300780c */ /* 0x000fe20004781670 */
[----:B------:R-:W-:Y:S01]  /*22e0*/  BSSY B1, `(.L_x_32) ;  /* 0x000000e000017945 */ /* 0x000fe20003800000 */
[----:B------:R-:W-:Y:S01]  /*22f0*/  PRMT R167, R164, 0x8880, RZ ;  /* 0x00008880a4a77816 */ /* 0x000fe200000000ff */
[----:B------:R-:W-:Y:S01]  /*2300*/  IMAD.IADD R163, R169, 0x1, R163 ;  /* 0x00000001a9a37824 */ /* 0x000fe200078e02a3 */
[----:B------:R-:W-:Y:S02]  /*2310*/  IADD3 R162, P2, P5, R14, R12, R162 ;  /* 0x0000000c0ea27210 */ /* 0x000fe40007d5e0a2 */
[----:B------:R-:W-:Y:S01]  /*2320*/  ISETP.GE.AND P1, PT, R0, 0x9, PT ;  /* 0x000000090000780c */ /* 0x000fe20003f26270 */
[----:B------:R-:W-:Y:S01]  /*2330*/  IMAD R164, R167, R154, RZ ;  /* 0x0000009aa7a47224 */ /* 0x000fe200078e02ff */
[----:B------:R-:W-:-:S02]  /*2340*/  IADD3.X R163, R21, R13, R163, P2, P5 ;  /* 0x0000000d15a37210 */ /* 0x000fc400017ea4a3 */
[----:B------:R-:W-:Y:S01]  /*2350*/  ISETP.LT.OR P2, PT, R3, 0x1, !P1 ;  /* 0x000000010300780c */ /* 0x000fe20004f41670 */
[----:B------:R-:W-:-:S05]  /*2360*/  @!P3 IMAD R167, R88, R153, R164 ;  /* 0x0000009958a7b224 */ /* 0x000fca00078e02a4 */
[----:B------:R1:W-:Y:S01]  /*2370*/  @!P3 STG.E.U8 desc[UR36][R158.64], R167 ;  /* 0x000000a79e00b986 */ /* 0x0003e2000c101124 */
[----:B------:R-:W-:Y:S06]  /*2380*/  @P4 BRA `(.L_x_33) ;  /* 0x00000000000c4947 */ /* 0x000fec0003800000 */
[----:B--2---:R-:W1:Y:S02]  /*2390*/  LDG.E.U8 R155, desc[UR36][R22.64+0x1] ;  /* 0x00000124169b7981 */ /* 0x004e64000c1e1100 */
[----:B-1----:R-:W-:-:S05]  /*23a0*/  PRMT R167, R155, 0x8880, RZ ;  /* 0x000088809ba77816 */ /* 0x002fca00000000ff */
[----:B------:R-:W-:-:S07]  /*23b0*/  IMAD R164, R167, R154, RZ ;  /* 0x0000009aa7a47224 */ /* 0x000fce00078e02ff */
.L_x_33:
[----:B------:R-:W-:Y:S05]  /*23c0*/  BSYNC B1 ;  /* 0x0000000000017941 */ /* 0x000fea0003800000 */
.L_x_32:
[----:B------:R-:W-:Y:S01]  /*23d0*/  @!P4 IMAD R89, R89, R153, R164 ;  /* 0x000000995959c224 */ /* 0x000fe200078e02a4 */
[----:B------:R-:W-:Y:S04]  /*23e0*/  BSSY B1, `(.L_x_34) ;  /* 0x0000006000017945 */ /* 0x000fe80003800000 */
[----:B------:R3:W-:Y:S01]  /*23f0*/  @!P4 STG.E.U8 desc[UR36][R158.64+0x1], R89 ;  /* 0x000001599e00c986 */ /* 0x0007e2000c101124 */
[----:B------:R-:W-:Y:S05]  /*2400*/  @P2 BRA `(.L_x_35) ;  /* 0x00000000000c2947 */ /* 0x000fea0003800000 */
[----:B--2---:R-:W3:Y:S02]  /*2410*/  LDG.E.U8 R155, desc[UR36][R162.64] ;  /* 0x00000024a29b7981 */ /* 0x004ee4000c1e1100 */
[----:B---3--:R-:W-:-:S05]  /*2420*/  PRMT R89, R155, 0x8880, RZ ;  /* 0x000088809b597816 */ /* 0x008fca00000000ff */
[----:B------:R-:W-:-:S07]  /*2430*/  IMAD R164, R89, R154, RZ ;  /* 0x0000009a59a47224 */ /* 0x000fce00078e02ff */
.L_x_35:
[----:B------:R-:W-:Y:S05]  /*2440*/  BSYNC B1 ;  /* 0x0000000000017941 */ /* 0x000fea0003800000 */
.L_x_34:
[C---:B------:R-:W-:Y:S01]  /*2450*/  ISETP.LT.OR P4, PT, R3.reuse, 0x2, !P1 ;  /* 0x000000020300780c */ /* 0x040fe20004f81670 */
[----:B---3--:R-:W-:Y:S01]  /*2460*/  @!P2 IMAD R89, R90, R153, R164 ;  /* 0x000000995a59a224 */ /* 0x008fe200078e02a4 */
[----:B------:R-:W-:Y:S01]  /*2470*/  BSSY B1, `(.L_x_36) ;  /* 0x0000009000017945 */ /* 0x000fe20003800000 */
[C---:B------:R-:W-:Y:S02]  /*2480*/  ISETP.LT.OR P3, PT, R3.reuse, 0x9, !P0 ;  /* 0x000000090300780c */ /* 0x040fe40004761670 */
[C---:B------:R-:W-:Y:S01]  /*2490*/  ISETP.LT.OR P5, PT, R3.reuse, 0xa, !P0 ;  /* 0x0000000a0300780c */ /* 0x040fe200047a1670 */
[----:B------:R3:W-:Y:S01]  /*24a0*/  @!P2 STG.E.U8 desc[UR36][R8.64], R89 ;  /* 0x000000590800a986 */ /* 0x0007e2000c101124 */
[----:B------:R-:W-:-:S06]  /*24b0*/  ISETP.LT.OR P2, PT, R3, 0x9, !P1 ;  /* 0x000000090300780c */ /* 0x000fcc0004f41670 */
[----:B------:R-:W-:Y:S07]  /*24c0*/  @P4 BRA `(.L_x_37) ;  /* 0x00000000000c4947 */ /* 0x000fee0003800000 */
[----:B--2---:R-:W3:Y:S02]  /*24d0*/  LDG.E.U8 R155, desc[UR36][R162.64+0x1] ;  /* 0x00000124a29b7981 */ /* 0x004ee4000c1e1100 */
[----:B---3--:R-:W-:-:S05]  /*24e0*/  PRMT R89, R155, 0x8880, RZ ;  /* 0x000088809b597816 */ /* 0x008fca00000000ff */
[----:B------:R-:W-:-:S07]  /*24f0*/  IMAD R164, R89, R154, RZ ;  /* 0x0000009a59a47224 */ /* 0x000fce00078e02ff */
.L_x_37:
[----:B------:R-:W-:Y:S05]  /*2500*/  BSYNC B1 ;  /* 0x0000000000017941 */ /* 0x000fea0003800000 */
.L_x_36:
[----:B------:R-:W-:Y:S01]  /*2510*/  @!P4 IMAD R91, R91, R153, R164 ;  /* 0x000000995b5bc224 */ /* 0x000fe200078e02a4 */
[----:B------:R-:W-:Y:S04]  /*2520*/  BSSY B1, `(.L_x_38) ;  /* 0x0000006000017945 */ /* 0x000fe80003800000 */
[----:B------:R4:W-:Y:S01]  /*2530*/  @!P4 STG.E.U8 desc[UR36][R8.64+0x1], R91 ;  /* 0x0000015b0800c986 */ /* 0x0009e2000c101124 */
[----:B------:R-:W-:Y:S05]  /*2540*/  @P3 BRA `(.L_x_39) ;  /* 0x00000000000c3947 */ /* 0x000fea0003800000 */
[----:B--2---:R-:W3:Y:S02]  /*2550*/  LDG.E.U8 R155, desc[UR36][R22.64+0x8] ;  /* 0x00000824169b7981 */ /* 0x004ee4000c1e1100 */
[----:B---3--:R-:W-:-:S05]  /*2560*/  PRMT R89, R155, 0x8880, RZ ;  /* 0x000088809b597816 */ /* 0x008fca00000000ff */
[----:B------:R-:W-:-:S07]  /*2570*/  IMAD R164, R89, R154, RZ ;  /* 0x0000009a59a47224 */ /* 0x000fce00078e02ff */
.L_x_39:
[----:B------:R-:W-:Y:S05]  /*2580*/  BSYNC B1 ;  /* 0x0000000000017941 */ /* 0x000fea0003800000 */
.L_x_38:
[----:B---3--:R-:W-:Y:S01]  /*2590*/  @!P3 IMAD R89, R92, R153, R164 ;  /* 0x000000995c59b224 */ /* 0x008fe200078e02a4 */
[----:B------:R-:W-:Y:S04]  /*25a0*/  BSSY B1, `(.L_x_40) ;  /* 0x0000006000017945 */ /* 0x000fe80003800000 */
[----:B------:R3:W-:Y:S01]  /*25b0*/  @!P3 STG.E.U8 desc[UR36][R158.64+0x8], R89 ;  /* 0x000008599e00b986 */ /* 0x0007e2000c101124 */
[----:B------:R-:W-:Y:S05]  /*25c0*/  @P5 BRA `(.L_x_41) ;  /* 0x00000000000c5947 */ /* 0x000fea0003800000 */
[----:B--2---:R-:W3:Y:S02]  /*25d0*/  LDG.E.U8 R155, desc[UR36][R22.64+0x9] ;  /* 0x00000924169b7981 */ /* 0x004ee4000c1e1100 */
[----:B---3--:R-:W-:-:S05]  /*25e0*/  PRMT R89, R155, 0x8880, RZ ;  /* 0x000088809b597816 */ /* 0x008fca00000000ff */
[----:B------:R-:W-:-:S07]  /*25f0*/  IMAD R164, R89, R154, RZ ;  /* 0x0000009a59a47224 */ /* 0x000fce00078e02ff */
.L_x_41:
[----:B------:R-:W-:Y:S05]  /*2600*/  BSYNC B1 ;  /* 0x0000000000017941 */ /* 0x000fea0003800000 */
.L_x_40:
[----:B------:R-:W-:Y:S01]  /*2610*/  @!P5 IMAD R93, R93, R153, R164 ;  /* 0x000000995d5dd224 */ /* 0x000fe200078e02a4 */
[----:B------:R-:W-:Y:S04]  /*2620*/  BSSY B1, `(.L_x_42) ;  /* 0x0000006000017945 */ /* 0x000fe80003800000 */
[----:B------:R0:W-:Y:S01]  /*2630*/  @!P5 STG.E.U8 desc[UR36][R158.64+0x9], R93 ;  /* 0x0000095d9e00d986 */ /* 0x0001e2000c101124 */
[----:B------:R-:W-:Y:S05]  /*2640*/  @P2 BRA `(.L_x_43) ;  /* 0x00000000000c2947 */ /* 0x000fea0003800000 */
[----:B--2---:R-:W3:Y:S02]  /*2650*/  LDG.E.U8 R155, desc[UR36][R162.64+0x8] ;  /* 0x00000824a29b7981 */ /* 0x004ee4000c1e1100 */
[----:B---3--:R-:W-:-:S05]  /*2660*/  PRMT R89, R155, 0x8880, RZ ;  /* 0x000088809b597816 */ /* 0x008fca00000000ff */
[----:B------:R-:W-:-:S07]  /*2670*/  IMAD R164, R89, R154, RZ ;  /* 0x0000009a59a47224 */ /* 0x000fce00078e02ff */
.L_x_43:
[----:B------:R-:W-:Y:S05]  /*2680*/  BSYNC B1 ;  /* 0x0000000000017941 */ /* 0x000fea0003800000 */
.L_x_42:
        /* <DEDUP_REMOVED lines=11> */
.L_x_45:
[----:B------:R-:W-:Y:S05]  /*2740*/  BSYNC B1 ;  /* 0x0000000000017941 */ /* 0x000fea0003800000 */
.L_x_44:
[----:B------:R-:W-:Y:S01]  /*2750*/  @!P4 IMAD R95, R95, R153, R164 ;  /* 0x000000995f5fc224 */ /* 0x000fe200078e02a4 */
[----:B------:R-:W-:Y:S04]  /*2760*/  BSSY B1, `(.L_x_46) ;  /* 0x0000006000017945 */ /* 0x000fe80003800000 */
[----:B------:R0:W-:Y:S01]  /*2770*/  @!P4 STG.E.U8 desc[UR36][R8.64+0x9], R95 ;  /* 0x0000095f0800c986 */ /* 0x0001e2000c101124 */
[----:B------:R-:W-:Y:S05]  /*2780*/  @P3 BRA `(.L_x_47) ;  /* 0x00000000000c3947 */ /* 0x000fea0003800000 */
[----:B--2---:R-:W3:Y:S02]  /*2790*/  LDG.E.U8 R155, desc[UR36][R22.64+0x10] ;  /* 0x00001024169b7981 */ /* 0x004ee4000c1e1100 */
[----:B---3--:R-:W-:-:S05]  /*27a0*/  PRMT R89, R155, 0x8880, RZ ;  /* 0x000088809b597816 */ /* 0x008fca00000000ff */
[----:B------:R-:W-:-:S07]  /*27b0*/  IMAD R164, R89, R154, RZ ;  /* 0x0000009a59a47224 */ /* 0x000fce00078e02ff */
.L_x_47:
[----:B------:R-:W-:Y:S05]  /*27c0*/  BSYNC B1 ;  /* 0x0000000000017941 */ /* 0x000fea0003800000 */
.L_x_46:
[----:B---3--:R-:W-:Y:S01]  /*27d0*/  @!P3 IMAD R89, R96, R153, R164 ;  /* 0x000000996059b224 */ /* 0x008fe200078e02a4 */
[----:B------:R-:W-:Y:S04]  /*27e0*/  BSSY B1, `(.L_x_48) ;  /* 0x0000006000017945 */ /* 0x000fe80003800000 */
[----:B------:R3:W-:Y:S01]  /*27f0*/  @!P3 STG.E.U8 desc[UR36][R158.64+0x10], R89 ;  /* 0x000010599e00b986 */ /* 0x0007e2000c101124 */
[----:B------:R-:W-:Y:S05]  /*2800*/  @P5 BRA `(.L_x_49) ;  /* 0x00000000000c5947 */ /* 0x000fea0003800000 */
[----:B--2---:R-:W3:Y:S02]  /*2810*/  LDG.E.U8 R155, desc[UR36][R22.64+0x11] ;  /* 0x00001124169b7981 */ /* 0x004ee4000c1e1100 */
[----:B---3--:R-:W-:-:S05]  /*2820*/  PRMT R89, R155, 0x8880, RZ ;  /* 0x000088809b597816 */ /* 0x008fca00000000ff */
[----:B------:R-:W-:-:S07]  /*2830*/  IMAD R164, R89, R154, RZ ;  /* 0x0000009a59a47224 */ /* 0x000fce00078e02ff */
.L_x_49:
[----:B------:R-:W-:Y:S05]  /*2840*/  BSYNC B1 ;  /* 0x0000000000017941 */ /* 0x000fea0003800000 */
.L_x_48:
[----:B------:R-:W-:Y:S01]  /*2850*/  @!P5 IMAD R97, R97, R153, R164 ;  /* 0x000000996161d224 */ /* 0x000fe200078e02a4 */
[----:B------:R-:W-:Y:S04]  /*2860*/  BSSY B1, `(.L_x_50) ;  /* 0x0000006000017945 */ /* 0x000fe80003800000 */
[----:B------:R0:W-:Y:S01]  /*2870*/  @!P5 STG.E.U8 desc[UR36][R158.64+0x11], R97 ;  /* 0x000011619e00d986 */ /* 0x0001e2000c101124 */
[----:B------:R-:W-:Y:S05]  /*2880*/  @P2 BRA `(.L_x_51) ;  /* 0x00000000000c2947 */ /* 0x000fea0003800000 */
[----:B--2---:R-:W3:Y:S02]  /*2890*/  LDG.E.U8 R155, desc[UR36][R162.64+0x10] ;  /* 0x00001024a29b7981 */ /* 0x004ee4000c1e1100 */
[----:B---3--:R-:W-:-:S05]  /*28a0*/  PRMT R89, R155, 0x8880, RZ ;  /* 0x000088809b597816 */ /* 0x008fca00000000ff */
[----:B------:R-:W-:-:S07]  /*28b0*/  IMAD R164, R89, R154, RZ ;  /* 0x0000009a59a47224 */ /* 0x000fce00078e02ff */
.L_x_51:
[----:B------:R-:W-:Y:S05]  /*28c0*/  BSYNC B1 ;  /* 0x0000000000017941 */ /* 0x000fea0003800000 */
.L_x_50:
        /* <DEDUP_REMOVED lines=11> */
.L_x_53:
[----:B------:R-:W-:Y:S05]  /*2980*/  BSYNC B1 ;  /* 0x0000000000017941 */ /* 0x000fea0003800000 */
.L_x_52:
[----:B------:R-:W-:Y:S01]  /*2990*/  @!P4 IMAD R99, R99, R153, R164 ;  /* 0x000000996363c224 */ /* 0x000fe200078e02a4 */
[----:B------:R-:W-:Y:S04]  /*29a0*/  BSSY B1, `(.L_x_54) ;  /* 0x0000006000017945 */ /* 0x000fe80003800000 */
[----:B------:R0:W-:Y:S01]  /*29b0*/  @!P4 STG.E.U8 desc[UR36][R8.64+0x11], R99 ;  /* 0x000011630800c986 */ /* 0x0001e2000c101124 */
[----:B------:R-:W-:Y:S05]  /*29c0*/  @P3 BRA `(.L_x_55) ;  /* 0x00000000000c3947 */ /* 0x000fea0003800000 */
[----:B--2---:R-:W3:Y:S02]  /*29d0*/  LDG.E.U8 R155, desc[UR36][R22.64+0x18] ;  /* 0x00001824169b7981 */ /* 0x004ee4000c1e1100 */
[----:B---3--:R-:W-:-:S05]  /*29e0*/  PRMT R89, R155, 0x8880, RZ ;  /* 0x000088809b597816 */ /* 0x008fca00000000ff */
[----:B------:R-:W-:-:S07]  /*29f0*/  IMAD R164, R89, R154, RZ ;  /* 0x0000009a59a47224 */ /* 0x000fce00078e02ff */
.L_x_55:
[----:B------:R-:W-:Y:S05]  /*2a00*/  BSYNC B1 ;  /* 0x0000000000017941 */ /* 0x000fea0003800000 */
.L_x_54:
[----:B---3--:R-:W-:Y:S01]  /*2a10*/  @!P3 IMAD R89, R100, R153, R164 ;  /* 0x000000996459b224 */ /* 0x008fe200078e02a4 */
[----:B------:R-:W-:Y:S04]  /*2a20*/  BSSY B1, `(.L_x_56) ;  /* 0x0000006000017945 */ /* 0x000fe80003800000 */
[----:B------:R3:W-:Y:S01]  /*2a30*/  @!P3 STG.E.U8 desc[UR36][R158.64+0x18], R89 ;  /* 0x000018599e00b986 */ /* 0x0007e2000c101124 */
[----:B------:R-:W-:Y:S05]  /*2a40*/  @P5 BRA `(.L_x_57) ;  /* 0x00000000000c5947 */ /* 0x000fea0003800000 */
[----:B--2---:R-:W3:Y:S02]  /*2a50*/  LDG.E.U8 R155, desc[UR36][R22.64+0x19] ;  /* 0x00001924169b7981 */ /* 0x004ee4000c1e1100 */
[----:B---3--:R-:W-:-:S05]  /*2a60*/  PRMT R89, R155, 0x8880, RZ ;  /* 0x000088809b597816 */ /* 0x008fca00000000ff */
[----:B------:R-:W-:-:S07]  /*2a70*/  IMAD R164, R89, R154, RZ ;  /* 0x0000009a59a47224 */ /* 0x000fce00078e02ff */
.L_x_57:
[----:B------:R-:W-:Y:S05]  /*2a80*/  BSYNC B1 ;  /* 0x0000000000017941 */ /* 0x000fea0003800000 */
.L_x_56:
[----:B------:R-:W-:Y:S01]  /*2a90*/  @!P5 IMAD R101, R101, R153, R164 ;  /* 0x000000996565d224 */ /* 0x000fe200078e02a4 */
[----:B------:R-:W-:Y:S04]  /*2aa0*/  BSSY B1, `(.L_x_58) ;  /* 0x0000006000017945 */ /* 0x000fe80003800000 */
[----:B------:R0:W-:Y:S01]  /*2ab0*/  @!P5 STG.E.U8 desc[UR36][R158.64+0x19], R101 ;  /* 0x000019659e00d986 */ /* 0x0001e2000c101124 */
[----:B------:R-:W-:Y:S05]  /*2ac0*/  @P2 BRA `(.L_x_59) ;  /* 0x00000000000c2947 */ /* 0x000fea0003800000 */
[----:B--2---:R-:W3:Y:S02]  /*2ad0*/  LDG.E.U8 R155, desc[UR36][R162.64+0x18] ;  /* 0x00001824a29b7981 */ /* 0x004ee4000c1e1100 */
[----:B---3--:R-:W-:-:S05]  /*2ae0*/  PRMT R89, R155, 0x8880, RZ ;  /* 0x000088809b597816 */ /* 0x008fca00000000ff */
[----:B------:R-:W-:-:S07]  /*2af0*/  IMAD R164, R89, R154, RZ ;  /* 0x0000009a59a47224 */ /* 0x000fce00078e02ff */
.L_x_59:
[----:B------:R-:W-:Y:S05]  /*2b00*/  BSYNC B1 ;  /* 0x0000000000017941 */ /* 0x000fea0003800000 */
.L_x_58:
        /* <DEDUP_REMOVED lines=11> */
.L_x_61:
[----:B------:R-:W-:Y:S05]  /*2bc0*/  BSYNC B1 ;  /* 0x0000000000017941 */ /* 0x000fea0003800000 */
.L_x_60:
[----:B------:R-:W-:Y:S01]  /*2bd0*/  @!P4 IMAD R103, R103, R153, R164 ;  /* 0x000000996767c224 */ /* 0x000fe200078e02a4 */
[----:B------:R-:W-:Y:S04]  /*2be0*/  BSSY B1, `(.L_x_62) ;  /* 0x0000006000017945 */ /* 0x000fe80003800000 */
[----:B------:R0:W-:Y:S01]  /*2bf0*/  @!P4 STG.E.U8 desc[UR36][R8.64+0x19], R103 ;  /* 0x000019670800c986 */ /* 0x0001e2000c101124 */
[----:B------:R-:W-:Y:S05]  /*2c00*/  @P3 BRA `(.L_x_63) ;  /* 0x00000000000c3947 */ /* 0x000fea0003800000 */
[----:B--2---:R-:W3:Y:S02]  /*2c10*/  LDG.E.U8 R155, desc[UR36][R22.64+0x20] ;  /* 0x00002024169b7981 */ /* 0x004ee4000c1e1100 */
[----:B---3--:R-:W-:-:S05]  /*2c20*/  PRMT R89, R155, 0x8880, RZ ;  /* 0x000088809b597816 */ /* 0x008fca00000000ff */
[----:B------:R-:W-:-:S07]  /*2c30*/  IMAD R164, R89, R154, RZ ;  /* 0x0000009a59a47224 */ /* 0x000fce00078e02ff */
.L_x_63:
[----:B------:R-:W-:Y:S05]  /*2c40*/  BSYNC B1 ;  /* 0x0000000000017941 */ /* 0x000fea0003800000 */
.L_x_62:
[----:B---3--:R-:W-:Y:S01]  /*2c50*/  @!P3 IMAD R89, R104, R153, R164 ;  /* 0x000000996859b224 */ /* 0x008fe200078e02a4 */
[----:B------:R-:W-:Y:S04]  /*2c60*/  BSSY B1, `(.L_x_64) ;  /* 0x0000006000017945 */ /* 0x000fe80003800000 */
[----:B------:R3:W-:Y:S01]  /*2c70*/  @!P3 STG.E.U8 desc[UR36][R158.64+0x20], R89 ;  /* 0x000020599e00b986 */ /* 0x0007e2000c101124 */
[----:B------:R-:W-:Y:S05]  /*2c80*/  @P5 BRA `(.L_x_65) ;  /* 0x00000000000c5947 */ /* 0x000fea0003800000 */
[----:B--2---:R-:W3:Y:S02]  /*2c90*/  LDG.E.U8 R155, desc[UR36][R22.64+0x21] ;  /* 0x00002124169b7981 */ /* 0x004ee4000c1e1100 */
[----:B---3--:R-:W-:-:S05]  /*2ca0*/  PRMT R89, R155, 0x8880, RZ ;  /* 0x000088809b597816 */ /* 0x008fca00000000ff */
[----:B------:R-:W-:-:S07]  /*2cb0*/  IMAD R164, R89, R154, RZ ;  /* 0x0000009a59a47224 */ /* 0x000fce00078e02ff */
.L_x_65:
[----:B------:R-:W-:Y:S05]  /*2cc0*/  BSYNC B1 ;  /* 0x0000000000017941 */ /* 0x000fea0003800000 */
.L_x_64:
[----:B------:R-:W-:Y:S01]  /*2cd0*/  @!P5 IMAD R105, R105, R153, R164 ;  /* 0x000000996969d224 */ /* 0x000fe200078e02a4 */
[----:B------:R-:W-:Y:S04]  /*2ce0*/  BSSY B1, `(.L_x_66) ;  /* 0x0000006000017945 */ /* 0x000fe80003800000 */
[----:B------:R0:W-:Y:S01]  /*2cf0*/  @!P5 STG.E.U8 desc[UR36][R158.64+0x21], R105 ;  /* 0x000021699e00d986 */ /* 0x0001e2000c101124 */
[----:B------:R-:W-:Y:S05]  /*2d00*/  @P2 BRA `(.L_x_67) ;  /* 0x00000000000c2947 */ /* 0x000fea0003800000 */
[----:B--2---:R-:W3:Y:S02]  /*2d10*/  LDG.E.U8 R155, desc[UR36][R162.64+0x20] ;  /* 0x00002024a29b7981 */ /* 0x004ee4000c1e1100 */
[----:B---3--:R-:W-:-:S05]  /*2d20*/  PRMT R89, R155, 0x8880, RZ ;  /* 0x000088809b597816 */ /* 0x008fca00000000ff */
[----:B------:R-:W-:-:S07]  /*2d30*/  IMAD R164, R89, R154, RZ ;  /* 0x0000009a59a47224 */ /* 0x000fce00078e02ff */
.L_x_67:
[----:B------:R-:W-:Y:S05]  /*2d40*/  BSYNC B1 ;  /* 0x0000000000017941 */ /* 0x000fea0003800000 */
.L_x_66:
        /* <DEDUP_REMOVED lines=11> */
.L_x_69:
[----:B------:R-:W-:Y:S05]  /*2e00*/  BSYNC B1 ;  /* 0x0000000000017941 */ /* 0x000fea0003800000 */
.L_x_68:
[----:B------:R-:W-:Y:S01]  /*2e10*/  @!P4 IMAD R107, R107, R153, R164 ;  /* 0x000000996b6bc224 */ /* 0x000fe200078e02a4 */
[----:B------:R-:W-:Y:S04]  /*2e20*/  BSSY B1, `(.L_x_70) ;  /* 0x0000006000017945 */ /* 0x000fe80003800000 */
[----:B------:R0:W-:Y:S01]  /*2e30*/  @!P4 STG.E.U8 desc[UR36][R8.64+0x21], R107 ;  /* 0x0000216b0800c986 */ /* 0x0001e2000c101124 */
[----:B------:R-:W-:Y:S05]  /*2e40*/  @P3 BRA `(.L_x_71) ;  /* 0x00000000000c3947 */ /* 0x000fea0003800000 */
[----:B--2---:R-:W3:Y:S02]  /*2e50*/  LDG.E.U8 R155, desc[UR36][R22.64+0x28] ;  /* 0x00002824169b7981 */ /* 0x004ee4000c1e1100 */
[----:B---3--:R-:W-:-:S05]  /*2e60*/  PRMT R89, R155, 0x8880, RZ ;  /* 0x000088809b597816 */ /* 0x008fca00000000ff */
[----:B------:R-:W-:-:S07]  /*2e70*/  IMAD R164, R89, R154, RZ ;  /* 0x0000009a59a47224 */ /* 0x000fce00078e02ff */
.L_x_71:
[----:B------:R-:W-:Y:S05]  /*2e80*/  BSYNC B1 ;  /* 0x0000000000017941 */ /* 0x000fea0003800000 */
.L_x_70:
[----:B---3--:R-:W-:Y:S01]  /*2e90*/  @!P3 IMAD R89, R108, R153, R164 ;  /* 0x000000996c59b224 */ /* 0x008fe200078e02a4 */
[----:B------:R-:W-:Y:S04]  /*2ea0*/  BSSY B1, `(.L_x_72) ;  /* 0x0000006000017945 */ /* 0x000fe80003800000 */
[----:B------:R3:W-:Y:S01]  /*2eb0*/  @!P3 STG.E.U8 desc[UR36][R158.64+0x28], R89 ;  /* 0x000028599e00b986 */ /* 0x0007e2000c101124 */
[----:B------:R-:W-:Y:S05]  /*2ec0*/  @P5 BRA `(.L_x_73) ;  /* 0x00000000000c5947 */ /* 0x000fea0003800000 */
[----:B--2---:R-:W3:Y:S02]  /*2ed0*/  LDG.E.U8 R155, desc[UR36][R22.64+0x29] ;  /* 0x00002924169b7981 */ /* 0x004ee4000c1e1100 */
[----:B---3--:R-:W-:-:S05]  /*2ee0*/  PRMT R89, R155, 0x8880, RZ ;  /* 0x000088809b597816 */ /* 0x008fca00000000ff */
[----:B------:R-:W-:-:S07]  /*2ef0*/  IMAD R164, R89, R154, RZ ;  /* 0x0000009a59a47224 */ /* 0x000fce00078e02ff */
.L_x_73:
[----:B------:R-:W-:Y:S05]  /*2f00*/  BSYNC B1 ;  /* 0x0000000000017941 */ /* 0x000fea0003800000 */
.L_x_72:
[----:B------:R-:W-:Y:S01]  /*2f10*/  @!P5 IMAD R109, R109, R153, R164 ;  /* 0x000000996d6dd224 */ /* 0x000fe200078e02a4 */
[----:B------:R-:W-:Y:S04]  /*2f20*/  BSSY B1, `(.L_x_74) ;  /* 0x0000006000017945 */ /* 0x000fe80003800000 */
[----:B------:R0:W-:Y:S01]  /*2f30*/  @!P5 STG.E.U8 desc[UR36][R158.64+0x29], R109 ;  /* 0x0000296d9e00d986 */ /* 0x0001e2000c101124 */
[----:B------:R-:W-:Y:S05]  /*2f40*/  @P2 BRA `(.L_x_75) ;  /* 0x00000000000c2947 */ /* 0x000fea0003800000 */
[----:B--2---:R-:W3:Y:S02]  /*2f50*/  LDG.E.U8 R155, desc[UR36][R162.64+0x28] ;  /* 0x00002824a29b7981 */ /* 0x004ee4000c1e1100 */
[----:B---3--:R-:W-:-:S05]  /*2f60*/  PRMT R89, R155, 0x8880, RZ ;  /* 0x000088809b597816 */ /* 0x008fca00000000ff */
[----:B------:R-:W-:-:S07]  /*2f70*/  IMAD R164, R89, R154, RZ ;  /* 0x0000009a59a47224 */ /* 0x000fce00078e02ff */
.L_x_75:
[----:B------:R-:W-:Y:S05]  /*2f80*/  BSYNC B1 ;  /* 0x0000000000017941 */ /* 0x000fea0003800000 */
.L_x_74:
        /* <DEDUP_REMOVED lines=11> */
.L_x_77:
[----:B------:R-:W-:Y:S05]  /*3040*/  BSYNC B1 ;  /* 0x0000000000017941 */ /* 0x000fea0003800000 */
.L_x_76:
[----:B------:R-:W-:Y:S01]  /*3050*/  @!P4 IMAD R111, R111, R153, R164 ;  /* 0x000000996f6fc224 */ /* 0x000fe200078e02a4 */
[----:B------:R-:W-:Y:S04]  /*3060*/  BSSY B1, `(.L_x_78) ;  /* 0x0000006000017945 */ /* 0x000fe80003800000 */
[----:B------:R0:W-:Y:S01]  /*3070*/  @!P4 STG.E.U8 desc[UR36][R8.64+0x29], R111 ;  /* 0x0000296f0800c986 */ /* 0x0001e2000c101124 */
[----:B------:R-:W-:Y:S05]  /*3080*/  @P3 BRA `(.L_x_79) ;  /* 0x00000000000c3947 */ /* 0x000fea0003800000 */
[----:B--2---:R-:W3:Y:S02]  /*3090*/  LDG.E.U8 R155, desc[UR36][R22.64+0x30] ;  /* 0x00003024169b7981 */ /* 0x004ee4000c1e1100 */
[----:B---3--:R-:W-:-:S05]  /*30a0*/  PRMT R89, R155, 0x8880, RZ ;  /* 0x000088809b597816 */ /* 0x008fca00000000ff */
[----:B------:R-:W-:-:S07]  /*30b0*/  IMAD R164, R89, R154, RZ ;  /* 0x0000009a59a47224 */ /* 0x000fce00078e02ff */
.L_x_79:
[----:B------:R-:W-:Y:S05]  /*30c0*/  BSYNC B1 ;  /* 0x0000000000017941 */ /* 0x000fea0003800000 */
.L_x_78:
[----:B---3--:R-:W-:Y:S01]  /*30d0*/  @!P3 IMAD R89, R112, R153, R164 ;  /* 0x000000997059b224 */ /* 0x008fe200078e02a4 */
[----:B------:R-:W-:Y:S04]  /*30e0*/  BSSY B1, `(.L_x_80) ;  /* 0x0000006000017945 */ /* 0x000fe80003800000 */
[----:B------:R3:W-:Y:S01]  /*30f0*/  @!P3 STG.E.U8 desc[UR36][R158.64+0x30], R89 ;  /* 0x000030599e00b986 */ /* 0x0007e2000c101124 */
[----:B------:R-:W-:Y:S05]  /*3100*/  @P5 BRA `(.L_x_81) ;  /* 0x00000000000c5947 */ /* 0x000fea0003800000 */
[----:B--2---:R-:W3:Y:S02]  /*3110*/  LDG.E.U8 R155, desc[UR36][R22.64+0x31] ;  /* 0x00003124169b7981 */ /* 0x004ee4000c1e1100 */
[----:B---3--:R-:W-:-:S05]  /*3120*/  PRMT R89, R155, 0x8880, RZ ;  /* 0x000088809b597816 */ /* 0x008fca00000000ff */
[----:B------:R-:W-:-:S07]  /*3130*/  IMAD R164, R89, R154, RZ ;  /* 0x0000009a59a47224 */ /* 0x000fce00078e02ff */
.L_x_81:
[----:B------:R-:W-:Y:S05]  /*3140*/  BSYNC B1 ;  /* 0x0000000000017941 */ /* 0x000fea0003800000 */
.L_x_80:
[----:B------:R-:W-:Y:S01]  /*3150*/  @!P5 IMAD R113, R113, R153, R164 ;  /* 0x000000997171d224 */ /* 0x000fe200078e02a4 */
[----:B------:R-:W-:Y:S04]  /*3160*/  BSSY B1, `(.L_x_82) ;  /* 0x0000006000017945 */ /* 0x000fe80003800000 */
[----:B------:R0:W-:Y:S01]  /*3170*/  @!P5 STG.E.U8 desc[UR36][R158.64+0x31], R113 ;  /* 0x000031719e00d986 */ /* 0x0001e2000c101124 */
[----:B------:R-:W-:Y:S05]  /*3180*/  @P2 BRA `(.L_x_83) ;  /* 0x00000000000c2947 */ /* 0x000fea0003800000 */
[----:B--2---:R-:W3:Y:S02]  /*3190*/  LDG.E.U8 R155, desc[UR36][R162.64+0x30] ;  /* 0x00003024a29b7981 */ /* 0x004ee4000c1e1100 */
[----:B---3--:R-:W-:-:S05]  /*31a0*/  PRMT R89, R155, 0x8880, RZ ;  /* 0x000088809b597816 */ /* 0x008fca00000000ff */
[----:B------:R-:W-:-:S07]  /*31b0*/  IMAD R164, R89, R154, RZ ;  /* 0x0000009a59a47224 */ /* 0x000fce00078e02ff */
.L_x_83:
[----:B------:R-:W-:Y:S05]  /*31c0*/  BSYNC B1 ;  /* 0x0000000000017941 */ /* 0x000fea0003800000 */
.L_x_82:
        /* <DEDUP_REMOVED lines=11> */
.L_x_85:
[----:B------:R-:W-:Y:S05]  /*3280*/  BSYNC B1 ;  /* 0x0000000000017941 */ /* 0x000fea0003800000 */
.L_x_84:
[----:B------:R-:W-:Y:S01]  /*3290*/  @!P4 IMAD R115, R115, R153, R164 ;  /* 0x000000997373c224 */ /* 0x000fe200078e02a4 */
[----:B------:R-:W-:Y:S04]  /*32a0*/  BSSY B1, `(.L_x_86) ;  /* 0x0000006000017945 */ /* 0x000fe80003800000 */
[----:B------:R0:W-:Y:S01]  /*32b0*/  @!P4 STG.E.U8 desc[UR36][R8.64+0x31], R115 ;  /* 0x000031730800c986 */ /* 0x0001e2000c101124 */
[----:B------:R-:W-:Y:S05]  /*32c0*/  @P3 BRA `(.L_x_87) ;  /* 0x00000000000c3947 */ /* 0x000fea0003800000 */
[----:B--2---:R-:W3:Y:S02]  /*32d0*/  LDG.E.U8 R155, desc[UR36][R22.64+0x38] ;  /* 0x00003824169b7981 */ /* 0x004ee4000c1e1100 */
[----:B---3--:R-:W-:-:S05]  /*32e0*/  PRMT R89, R155, 0x8880, RZ ;  /* 0x000088809b597816 */ /* 0x008fca00000000ff */
[----:B------:R-:W-:-:S07]  /*32f0*/  IMAD R164, R89, R154, RZ ;  /* 0x0000009a59a47224 */ /* 0x000fce00078e02ff */
.L_x_87:
[----:B------:R-:W-:Y:S05]  /*3300*/  BSYNC B1 ;  /* 0x0000000000017941 */ /* 0x000fea0003800000 */
.L_x_86:
[----:B---3--:R-:W-:Y:S01]  /*3310*/  @!P3 IMAD R89, R116, R153, R164 ;  /* 0x000000997459b224 */ /* 0x008fe200078e02a4 */
[----:B------:R-:W-:Y:S04]  /*3320*/  BSSY B1, `(.L_x_88) ;  /* 0x0000006000017945 */ /* 0x000fe80003800000 */
[----:B------:R3:W-:Y:S01]  /*3330*/  @!P3 STG.E.U8 desc[UR36][R158.64+0x38], R89 ;  /* 0x000038599e00b986 */ /* 0x0007e2000c101124 */
[----:B------:R-:W-:Y:S05]  /*3340*/  @P5 BRA `(.L_x_89) ;  /* 0x00000000000c5947 */ /* 0x000fea0003800000 */
[----:B--2---:R-:W3:Y:S02]  /*3350*/  LDG.E.U8 R155, desc[UR36][R22.64+0x39] ;  /* 0x00003924169b7981 */ /* 0x004ee4000c1e1100 */
[----:B---3--:R-:W-:-:S05]  /*3360*/  PRMT R89, R155, 0x8880, RZ ;  /* 0x000088809b597816 */ /* 0x008fca00000000ff */
[----:B------:R-:W-:-:S07]  /*3370*/  IMAD R164, R89, R154, RZ ;  /* 0x0000009a59a47224 */ /* 0x000fce00078e02ff */
.L_x_89:
[----:B------:R-:W-:Y:S05]  /*3380*/  BSYNC B1 ;  /* 0x0000000000017941 */ /* 0x000fea0003800000 */
.L_x_88:
[----:B------:R-:W-:Y:S01]  /*3390*/  @!P5 IMAD R117, R117, R153, R164 ;  /* 0x000000997575d224 */ /* 0x000fe200078e02a4 */
[----:B------:R-:W-:Y:S04]  /*33a0*/  BSSY B1, `(.L_x_90) ;  /* 0x0000006000017945 */ /* 0x000fe80003800000 */
[----:B------:R0:W-:Y:S01]  /*33b0*/  @!P5 STG.E.U8 desc[UR36][R158.64+0x39], R117 ;  /* 0x000039759e00d986 */ /* 0x0001e2000c101124 */
[----:B------:R-:W-:Y:S05]  /*33c0*/  @P2 BRA `(.L_x_91) ;  /* 0x00000000000c2947 */ /* 0x000fea0003800000 */
[----:B--2---:R-:W3:Y:S02]  /*33d0*/  LDG.E.U8 R155, desc[UR36][R162.64+0x38] ;  /* 0x00003824a29b7981 */ /* 0x004ee4000c1e1100 */
[----:B---3--:R-:W-:-:S05]  /*33e0*/  PRMT R89, R155, 0x8880, RZ ;  /* 0x000088809b597816 */ /* 0x008fca00000000ff */
[----:B------:R-:W-:-:S07]  /*33f0*/  IMAD R164, R89, R154, RZ ;  /* 0x0000009a59a47224 */ /* 0x000fce00078e02ff */
.L_x_91:
[----:B------:R-:W-:Y:S05]  /*3400*/  BSYNC B1 ;  /* 0x0000000000017941 */ /* 0x000fea0003800000 */
.L_x_90:
        /* <DEDUP_REMOVED lines=11> */
.L_x_93:
[----:B------:R-:W-:Y:S05]  /*34c0*/  BSYNC B1 ;  /* 0x0000000000017941 */ /* 0x000fea0003800000 */
.L_x_92:
[----:B------:R-:W-:Y:S01]  /*34d0*/  @!P4 IMAD R119, R119, R153, R164 ;  /* 0x000000997777c224 */ /* 0x000fe200078e02a4 */
[----:B------:R-:W-:Y:S04]  /*34e0*/  BSSY B1, `(.L_x_94) ;  /* 0x0000006000017945 */ /* 0x000fe80003800000 */
[----:B------:R0:W-:Y:S01]  /*34f0*/  @!P4 STG.E.U8 desc[UR36][R8.64+0x39], R119 ;  /* 0x000039770800c986 */ /* 0x0001e2000c101124 */
[----:B------:R-:W-:Y:S05]  /*3500*/  @P3 BRA `(.L_x_95) ;  /* 0x00000000000c3947 */ /* 0x000fea0003800000 */
[----:B--2---:R-:W3:Y:S02]  /*3510*/  LDG.E.U8 R155, desc[UR36][R22.64+0x40] ;  /* 0x00004024169b7981 */ /* 0x004ee4000c1e1100 */
[----:B---3--:R-:W-:-:S05]  /*3520*/  PRMT R89, R155, 0x8880, RZ ;  /* 0x000088809b597816 */ /* 0x008fca00000000ff */
[----:B------:R-:W-:-:S07]  /*3530*/  IMAD R164, R89, R154, RZ ;  /* 0x0000009a59a47224 */ /* 0x000fce00078e02ff */
.L_x_95:
[----:B------:R-:W-:Y:S05]  /*3540*/  BSYNC B1 ;  /* 0x0000000000017941 */ /* 0x000fea0003800000 */
.L_x_94:
[----:B---3--:R-:W-:Y:S01]  /*3550*/  @!P3 IMAD R89, R120, R153, R164 ;  /* 0x000000997859b224 */ /* 0x008fe200078e02a4 */
[----:B------:R-:W-:Y:S04]  /*3560*/  BSSY B1, `(.L_x_96) ;  /* 0x0000006000017945 */ /* 0x000fe80003800000 */
[----:B------:R3:W-:Y:S01]  /*3570*/  @!P3 STG.E.U8 desc[UR36][R158.64+0x40], R89 ;  /* 0x000040599e00b986 */ /* 0x0007e2000c101124 */
[----:B------:R-:W-:Y:S05]  /*3580*/  @P5 BRA `(.L_x_97) ;  /* 0x00000000000c5947 */ /* 0x000fea0003800000 */
[----:B--2---:R-:W3:Y:S02]  /*3590*/  LDG.E.U8 R155, desc[UR36][R22.64+0x41] ;  /* 0x00004124169b7981 */ /* 0x004ee4000c1e1100 */
[----:B---3--:R-:W-:-:S05]  /*35a0*/  PRMT R89, R155, 0x8880, RZ ;  /* 0x000088809b597816 */ /* 0x008fca00000000ff */
[----:B------:R-:W-:-:S07]  /*35b0*/  IMAD R164, R89, R154, RZ ;  /* 0x0000009a59a47224 */ /* 0x000fce00078e02ff */
.L_x_97:
[----:B------:R-:W-:Y:S05]  /*35c0*/  BSYNC B1 ;  /* 0x0000000000017941 */ /* 0x000fea0003800000 */
.L_x_96:
[----:B------:R-:W-:Y:S01]  /*35d0*/  @!P5 IMAD R121, R121, R153, R164 ;  /* 0x000000997979d224 */ /* 0x000fe200078e02a4 */
[----:B------:R-:W-:Y:S04]  /*35e0*/  BSSY B1, `(.L_x_98) ;  /* 0x0000006000017945 */ /* 0x000fe80003800000 */
[----:B------:R0:W-:Y:S01]  /*35f0*/  @!P5 STG.E.U8 desc[UR36][R158.64+0x41], R121 ;  /* 0x000041799e00d986 */ /* 0x0001e2000c101124 */
[----:B------:R-:W-:Y:S05]  /*3600*/  @P2 BRA `(.L_x_99) ;  /* 0x00000000000c2947 */ /* 0x000fea0003800000 */
[----:B--2---:R-:W3:Y:S02]  /*3610*/  LDG.E.U8 R155, desc[UR36][R162.64+0x40] ;  /* 0x00004024a29b7981 */ /* 0x004ee4000c1e1100 */
[----:B---3--:R-:W-:-:S05]  /*3620*/  PRMT R89, R155, 0x8880, RZ ;  /* 0x000088809b597816 */ /* 0x008fca00000000ff */
[----:B------:R-:W-:-:S07]  /*3630*/  IMAD R164, R89, R154, RZ ;  /* 0x0000009a59a47224 */ /* 0x000fce00078e02ff */
.L_x_99:
[----:B------:R-:W-:Y:S05]  /*3640*/  BSYNC B1 ;  /* 0x0000000000017941 */ /* 0x000fea0003800000 */
.L_x_98:
        /* <DEDUP_REMOVED lines=11> */
.L_x_101:
[----:B------:R-:W-:Y:S05]  /*3700*/  BSYNC B1 ;  /* 0x0000000000017941 */ /* 0x000fea0003800000 */
.L_x_100:
[----:B------:R-:W-:Y:S01]  /*3710*/  @!P4 IMAD R123, R123, R153, R164 ;  /* 0x000000997b7bc224 */ /* 0x000fe200078e02a4 */
[----:B------:R-:W-:Y:S04]  /*3720*/  BSSY B1, `(.L_x_102) ;  /* 0x0000006000017945 */ /* 0x000fe80003800000 */
[----:B------:R0:W-:Y:S01]  /*3730*/  @!P4 STG.E.U8 desc[UR36][R8.64+0x41], R123 ;  /* 0x0000417b0800c986 */ /* 0x0001e2000c101124 */
[----:B------:R-:W-:Y:S05]  /*3740*/  @P3 BRA `(.L_x_103) ;  /* 0x00000000000c3947 */ /* 0x000fea0003800000 */
[----:B--2---:R-:W3:Y:S02]  /*3750*/  LDG.E.U8 R155, desc[UR36][R22.64+0x48] ;  /* 0x00004824169b7981 */ /* 0x004ee4000c1e1100 */
[----:B---3--:R-:W-:-:S05]  /*3760*/  PRMT R89, R155, 0x8880, RZ ;  /* 0x000088809b597816 */ /* 0x008fca00000000ff */
[----:B------:R-:W-:-:S07]  /*3770*/  IMAD R164, R89, R154, RZ ;  /* 0x0000009a59a47224 */ /* 0x000fce00078e02ff */
.L_x_103:
[----:B------:R-:W-:Y:S05]  /*3780*/  BSYNC B1 ;  /* 0x0000000000017941 */ /* 0x000fea0003800000 */
.L_x_102:
[----:B---3--:R-:W-:Y:S01]  /*3790*/  @!P3 IMAD R89, R124, R153, R164 ;  /* 0x000000997c59b224 */ /* 0x008fe200078e02a4 */
[----:B------:R-:W-:Y:S04]  /*37a0*/  BSSY B1, `(.L_x_104) ;  /* 0x0000006000017945 */ /* 0x000fe80003800000 */
[----:B------:R3:W-:Y:S01]  /*37b0*/  @!P3 STG.E.U8 desc[UR36][R158.64+0x48], R89 ;  /* 0x000048599e00b986 */ /* 0x0007e2000c101124 */
[----:B------:R-:W-:Y:S05]  /*37c0*/  @P5 BRA `(.L_x_105) ;  /* 0x00000000000c5947 */ /* 0x000fea0003800000 */
[----:B--2---:R-:W3:Y:S02]  /*37d0*/  LDG.E.U8 R155, desc[UR36][R22.64+0x49] ;  /* 0x00004924169b7981 */ /* 0x004ee4000c1e1100 */
[----:B---3--:R-:W-:-:S05]  /*37e0*/  PRMT R89, R155, 0x8880, RZ ;  /* 0x000088809b597816 */ /* 0x008fca00000000ff */
[----:B------:R-:W-:-:S07]  /*37f0*/  IMAD R164, R89, R154, RZ ;  /* 0x0000009a59a47224 */ /* 0x000fce00078e02ff */
.L_x_105:
[----:B------:R-:W-:Y:S05]  /*3800*/  BSYNC B1 ;  /* 0x0000000000017941 */ /* 0x000fea0003800000 */
.L_x_104:
[----:B------:R-:W-:Y:S01]  /*3810*/  @!P5 IMAD R125, R125, R153, R164 ;  /* 0x000000997d7dd224 */ /* 0x000fe200078e02a4 */
[----:B------:R-:W-:Y:S04]  /*3820*/  BSSY B1, `(.L_x_106) ;  /* 0x0000006000017945 */ /* 0x000fe80003800000 */
[----:B------:R0:W-:Y:S01]  /*3830*/  @!P5 STG.E.U8 desc[UR36][R158.64+0x49], R125 ;  /* 0x0000497d9e00d986 */ /* 0x0001e2000c101124 */
[----:B------:R-:W-:Y:S05]  /*3840*/  @P2 BRA `(.L_x_107) ;  /* 0x00000000000c2947 */ /* 0x000fea0003800000 */
[----:B--2---:R-:W3:Y:S02]  /*3850*/  LDG.E.U8 R155, desc[UR36][R162.64+0x48] ;  /* 0x00004824a29b7981 */ /* 0x004ee4000c1e1100 */
[----:B---3--:R-:W-:-:S05]  /*3860*/  PRMT R89, R155, 0x8880, RZ ;  /* 0x000088809b597816 */ /* 0x008fca00000000ff */
[----:B------:R-:W-:-:S07]  /*3870*/  IMAD R164, R89, R154, RZ ;  /* 0x0000009a59a47224 */ /* 0x000fce00078e02ff */
.L_x_107:
[----:B------:R-:W-:Y:S05]  /*3880*/  BSYNC B1 ;  /* 0x0000000000017941 */ /* 0x000fea0003800000 */
.L_x_106:
        /* <DEDUP_REMOVED lines=11> */
.L_x_109:
[----:B------:R-:W-:Y:S05]  /*3940*/  BSYNC B1 ;  /* 0x0000000000017941 */ /* 0x000fea0003800000 */
.L_x_108:
[----:B------:R-:W-:Y:S01]  /*3950*/  @!P4 IMAD R127, R127, R153, R164 ;  /* 0x000000997f7fc224 */ /* 0x000fe200078e02a4 */
[----:B------:R-:W-:Y:S04]  /*3960*/  BSSY B1, `(.L_x_110) ;  /* 0x0000006000017945 */ /* 0x000fe80003800000 */
[----:B------:R0:W-:Y:S01]  /*3970*/  @!P4 STG.E.U8 desc[UR36][R8.64+0x49], R127 ;  /* 0x0000497f0800c986 */ /* 0x0001e2000c101124 */
[----:B------:R-:W-:Y:S05]  /*3980*/  @P3 BRA `(.L_x_111) ;  /* 0x00000000000c3947 */ /* 0x000fea0003800000 */
[----:B--2---:R-:W3:Y:S02]  /*3990*/  LDG.E.U8 R155, desc[UR36][R22.64+0x50] ;  /* 0x00005024169b7981 */ /* 0x004ee4000c1e1100 */
[----:B---3--:R-:W-:-:S05]  /*39a0*/  PRMT R89, R155, 0x8880, RZ ;  /* 0x000088809b597816 */ /* 0x008fca00000000ff */
[----:B------:R-:W-:-:S07]  /*39b0*/  IMAD R164, R89, R154, RZ ;  /* 0x0000009a59a47224 */ /* 0x000fce00078e02ff */
.L_x_111:
[----:B------:R-:W-:Y:S05]  /*39c0*/  BSYNC B1 ;  /* 0x0000000000017941 */ /* 0x000fea0003800000 */
.L_x_110:
[----:B---3--:R-:W-:Y:S01]  /*39d0*/  @!P3 IMAD R89, R128, R153, R164 ;  /* 0x000000998059b224 */ /* 0x008fe200078e02a4 */
[----:B------:R-:W-:Y:S04]  /*39e0*/  BSSY B1, `(.L_x_112) ;  /* 0x0000006000017945 */ /* 0x000fe80003800000 */
[----:B------:R3:W-:Y:S01]  /*39f0*/  @!P3 STG.E.U8 desc[UR36][R158.64+0x50], R89 ;  /* 0x000050599e00b986 */ /* 0x0007e2000c101124 */
[----:B------:R-:W-:Y:S05]  /*3a00*/  @P5 BRA `(.L_x_113) ;  /* 0x00000000000c5947 */ /* 0x000fea0003800000 */
[----:B--2---:R-:W3:Y:S02]  /*3a10*/  LDG.E.U8 R155, desc[UR36][R22.64+0x51] ;  /* 0x00005124169b7981 */ /* 0x004ee4000c1e1100 */
[----:B---3--:R-:W-:-:S05]  /*3a20*/  PRMT R89, R155, 0x8880, RZ ;  /* 0x000088809b597816 */ /* 0x008fca00000000ff */
[----:B------:R-:W-:-:S07]  /*3a30*/  IMAD R164, R89, R154, RZ ;  /* 0x0000009a59a47224 */ /* 0x000fce00078e02ff */
.L_x_113:
[----:B------:R-:W-:Y:S05]  /*3a40*/  BSYNC B1 ;  /* 0x0000000000017941 */ /* 0x000fea0003800000 */
.L_x_112:
[----:B------:R-:W-:Y:S01]  /*3a50*/  @!P5 IMAD R129, R129, R153, R164 ;  /* 0x000000998181d224 */ /* 0x000fe200078e02a4 */
[----:B------:R-:W-:Y:S04]  /*3a60*/  BSSY B1, `(.L_x_114) ;  /* 0x0000006000017945 */ /* 0x000fe80003800000 */
[----:B------:R0:W-:Y:S01]  /*3a70*/  @!P5 STG.E.U8 desc[UR36][R158.64+0x51], R129 ;  /* 0x000051819e00d986 */ /* 0x0001e2000c101124 */
[----:B------:R-:W-:Y:S05]  /*3a80*/  @P2 BRA `(.L_x_115) ;  /* 0x00000000000c2947 */ /* 0x000fea0003800000 */
[----:B--2---:R-:W3:Y:S02]  /*3a90*/  LDG.E.U8 R155, desc[UR36][R162.64+0x50] ;  /* 0x00005024a29b7981 */ /* 0x004ee4000c1e1100 */
[----:B---3--:R-:W-:-:S05]  /*3aa0*/  PRMT R89, R155, 0x8880, RZ ;  /* 0x000088809b597816 */ /* 0x008fca00000000ff */
[----:B------:R-:W-:-:S07]  /*3ab0*/  IMAD R164, R89, R154, RZ ;  /* 0x0000009a59a47224 */ /* 0x000fce00078e02ff */
.L_x_115:
[----:B------:R-:W-:Y:S05]  /*3ac0*/  BSYNC B1 ;  /* 0x0000000000017941 */ /* 0x000fea0003800000 */
.L_x_114:
        /* <DEDUP_REMOVED lines=11> */
.L_x_117:
[----:B------:R-:W-:Y:S05]  /*3b80*/  BSYNC B1 ;  /* 0x0000000000017941 */ /* 0x000fea0003800000 */
.L_x_116:
[----:B------:R-:W-:Y:S01]  /*3b90*/  @!P4 IMAD R131, R131, R153, R164 ;  /* 0x000000998383c224 */ /* 0x000fe200078e02a4 */
[----:B------:R-:W-:Y:S04]  /*3ba0*/  BSSY B1, `(.L_x_118) ;  /* 0x0000006000017945 */ /* 0x000fe80003800000 */
[----:B------:R0:W-:Y:S01]  /*3bb0*/  @!P4 STG.E.U8 desc[UR36][R8.64+0x51], R131 ;  /* 0x000051830800c986 */ /* 0x0001e2000c101124 */
[----:B------:R-:W-:Y:S05]  /*3bc0*/  @P3 BRA `(.L_x_119) ;  /* 0x00000000000c3947 */ /* 0x000fea0003800000 */
[----:B--2---:R-:W3:Y:S02]  /*3bd0*/  LDG.E.U8 R155, desc[UR36][R22.64+0x58] ;  /* 0x00005824169b7981 */ /* 0x004ee4000c1e1100 */
[----:B---3--:R-:W-:-:S05]  /*3be0*/  PRMT R89, R155, 0x8880, RZ ;  /* 0x000088809b597816 */ /* 0x008fca00000000ff */
[----:B------:R-:W-:-:S07]  /*3bf0*/  IMAD R164, R89, R154, RZ ;  /* 0x0000009a59a47224 */ /* 0x000fce00078e02ff */
.L_x_119:
[----:B------:R-:W-:Y:S05]  /*3c00*/  BSYNC B1 ;  /* 0x0000000000017941 */ /* 0x000fea0003800000 */
.L_x_118:
[----:B---3--:R-:W-:Y:S01]  /*3c10*/  @!P3 IMAD R89, R132, R153, R164 ;  /* 0x000000998459b224 */ /* 0x008fe200078e02a4 */
[----:B------:R-:W-:Y:S04]  /*3c20*/  BSSY B1, `(.L_x_120) ;  /* 0x0000006000017945 */ /* 0x000fe80003800000 */
[----:B------:R3:W-:Y:S01]  /*3c30*/  @!P3 STG.E.U8 desc[UR36][R158.64+0x58], R89 ;  /* 0x000058599e00b986 */ /* 0x0007e2000c101124 */
[----:B------:R-:W-:Y:S05]  /*3c40*/  @P5 BRA `(.L_x_121) ;  /* 0x00000000000c5947 */ /* 0x000fea0003800000 */
[----:B--2---:R-:W3:Y:S02]  /*3c50*/  LDG.E.U8 R155, desc[UR36][R22.64+0x59] ;  /* 0x00005924169b7981 */ /* 0x004ee4000c1e1100 */
[----:B---3--:R-:W-:-:S05]  /*3c60*/  PRMT R89, R155, 0x8880, RZ ;  /* 0x000088809b597816 */ /* 0x008fca00000000ff */
[----:B------:R-:W-:-:S07]  /*3c70*/  IMAD R164, R89, R154, RZ ;  /* 0x0000009a59a47224 */ /* 0x000fce00078e02ff */
.L_x_121:
[----:B------:R-:W-:Y:S05]  /*3c80*/  BSYNC B1 ;  /* 0x0000000000017941 */ /* 0x000fea0003800000 */
.L_x_120:
[----:B------:R-:W-:Y:S01]  /*3c90*/  @!P5 IMAD R133, R133, R153, R164 ;  /* 0x000000998585d224 */ /* 0x000fe200078e02a4 */
[----:B------:R-:W-:Y:S04]  /*3ca0*/  BSSY B1, `(.L_x_122) ;  /* 0x0000006000017945 */ /* 0x000fe80003800000 */
[----:B------:R0:W-:Y:S01]  /*3cb0*/  @!P5 STG.E.U8 desc[UR36][R158.64+0x59], R133 ;  /* 0x000059859e00d986 */ /* 0x0001e2000c101124 */
[----:B------:R-:W-:Y:S05]  /*3cc0*/  @P2 BRA `(.L_x_123) ;  /* 0x00000000000c2947 */ /* 0x000fea0003800000 */
[----:B--2---:R-:W3:Y:S02]  /*3cd0*/  LDG.E.U8 R155, desc[UR36][R162.64+0x58] ;  /* 0x00005824a29b7981 */ /* 0x004ee4000c1e1100 */
[----:B---3--:R-:W-:-:S05]  /*3ce0*/  PRMT R89, R155, 0x8880, RZ ;  /* 0x000088809b597816 */ /* 0x008fca00000000ff */
[----:B------:R-:W-:-:S07]  /*3cf0*/  IMAD R164, R89, R154, RZ ;  /* 0x0000009a59a47224 */ /* 0x000fce00078e02ff */
.L_x_123:
[----:B------:R-:W-:Y:S05]  /*3d00*/  BSYNC B1 ;  /* 0x0000000000017941 */ /* 0x000fea0003800000 */
.L_x_122:
        /* <DEDUP_REMOVED lines=11> */
.L_x_125:
[----:B------:R-:W-:Y:S05]  /*3dc0*/  BSYNC B1 ;  /* 0x0000000000017941 */ /* 0x000fea0003800000 */
.L_x_124:
[----:B------:R-:W-:Y:S01]  /*3dd0*/  @!P4 IMAD R135, R135, R153, R164 ;  /* 0x000000998787c224 */ /* 0x000fe200078e02a4 */
[----:B------:R-:W-:Y:S04]  /*3de0*/  BSSY B1, `(.L_x_126) ;  /* 0x0000006000017945 */ /* 0x000fe80003800000 */
[----:B------:R0:W-:Y:S01]  /*3df0*/  @!P4 STG.E.U8 desc[UR36][R8.64+0x59], R135 ;  /* 0x000059870800c986 */ /* 0x0001e2000c101124 */
[----:B------:R-:W-:Y:S05]  /*3e00*/  @P3 BRA `(.L_x_127) ;  /* 0x00000000000c3947 */ /* 0x000fea0003800000 */
[----:B--2---:R-:W3:Y:S02]  /*3e10*/  LDG.E.U8 R155, desc[UR36][R22.64+0x60] ;  /* 0x00006024169b7981 */ /* 0x004ee4000c1e1100 */
[----:B---3--:R-:W-:-:S05]  /*3e20*/  PRMT R89, R155, 0x8880, RZ ;  /* 0x000088809b597816 */ /* 0x008fca00000000ff */
[----:B------:R-:W-:-:S07]  /*3e30*/  IMAD R164, R89, R154, RZ ;  /* 0x0000009a59a47224 */ /* 0x000fce00078e02ff */
.L_x_127:
[----:B------:R-:W-:Y:S05]  /*3e40*/  BSYNC B1 ;  /* 0x0000000000017941 */ /* 0x000fea0003800000 */
.L_x_126:
[----:B---3--:R-:W-:Y:S01]  /*3e50*/  @!P3 IMAD R89, R136, R153, R164 ;  /* 0x000000998859b224 */ /* 0x008fe200078e02a4 */
[----:B------:R-:W-:Y:S04]  /*3e60*/  BSSY B1, `(.L_x_128) ;  /* 0x0000006000017945 */ /* 0x000fe80003800000 */
[----:B------:R3:W-:Y:S01]  /*3e70*/  @!P3 STG.E.U8 desc[UR36][R158.64+0x60], R89 ;  /* 0x000060599e00b986 */ /* 0x0007e2000c101124 */
[----:B------:R-:W-:Y:S05]  /*3e80*/  @P5 BRA `(.L_x_129) ;  /* 0x00000000000c5947 */ /* 0x000fea0003800000 */
[----:B--2---:R-:W3:Y:S02]  /*3e90*/  LDG.E.U8 R155, desc[UR36][R22.64+0x61] ;  /* 0x00006124169b7981 */ /* 0x004ee4000c1e1100 */
[----:B---3--:R-:W-:-:S05]  /*3ea0*/  PRMT R89, R155, 0x8880, RZ ;  /* 0x000088809b597816 */ /* 0x008fca00000000ff */
[----:B------:R-:W-:-:S07]  /*3eb0*/  IMAD R164, R89, R154, RZ ;  /* 0x0000009a59a47224 */ /* 0x000fce00078e02ff */
.L_x_129:
[----:B------:R-:W-:Y:S05]  /*3ec0*/  BSYNC B1 ;  /* 0x0000000000017941 */ /* 0x000fea0003800000 */
.L_x_128:
[----:B------:R-:W-:Y:S01]  /*3ed0*/  @!P5 IMAD R137, R137, R153, R164 ;  /* 0x000000998989d224 */ /* 0x000fe200078e02a4 */
[----:B------:R-:W-:Y:S04]  /*3ee0*/  BSSY B1, `(.L_x_130) ;  /* 0x0000006000017945 */ /* 0x000fe80003800000 */
[----:B------:R0:W-:Y:S01]  /*3ef0*/  @!P5 STG.E.U8 desc[UR36][R158.64+0x61], R137 ;  /* 0x000061899e00d986 */ /* 0x0001e2000c101124 */
[----:B------:R-:W-:Y:S05]  /*3f00*/  @P2 BRA `(.L_x_131) ;  /* 0x00000000000c2947 */ /* 0x000fea0003800000 */
[----:B--2---:R-:W3:Y:S02]  /*3f10*/  LDG.E.U8 R155, desc[UR36][R162.64+0x60] ;  /* 0x00006024a29b7981 */ /* 0x004ee4000c1e1100 */
[----:B---3--:R-:W-:-:S05]  /*3f20*/  PRMT R89, R155, 0x8880, RZ ;  /* 0x000088809b597816 */ /* 0x008fca00000000ff */
[----:B------:R-:W-:-:S07]  /*3f30*/  IMAD R164, R89, R154, RZ ;  /* 0x0000009a59a47224 */ /* 0x000fce00078e02ff */
.L_x_131:
[----:B------:R-:W-:Y:S05]  /*3f40*/  BSYNC B1 ;  /* 0x0000000000017941 */ /* 0x000fea0003800000 */
.L_x_130:
        /* <DEDUP_REMOVED lines=11> */
.L_x_133:
[----:B------:R-:W-:Y:S05]  /*4000*/  BSYNC B1 ;  /* 0x0000000000017941 */ /* 0x000fea0003800000 */
.L_x_132:
[----:B------:R-:W-:Y:S01]  /*4010*/  @!P4 IMAD R139, R139, R153, R164 ;  /* 0x000000998b8bc224 */ /* 0x000fe200078e02a4 */
[----:B------:R-:W-:Y:S04]  /*4020*/  BSSY B1, `(.L_x_134) ;  /* 0x0000006000017945 */ /* 0x000fe80003800000 */
[----:B------:R0:W-:Y:S01]  /*4030*/  @!P4 STG.E.U8 desc[UR36][R8.64+0x61], R139 ;  /* 0x0000618b0800c986 */ /* 0x0001e2000c101124 */
[----:B------:R-:W-:Y:S05]  /*4040*/  @P3 BRA `(.L_x_135) ;  /* 0x00000000000c3947 */ /* 0x000fea0003800000 */
[----:B--2---:R-:W3:Y:S02]  /*4050*/  LDG.E.U8 R155, desc[UR36][R22.64+0x68] ;  /* 0x00006824169b7981 */ /* 0x004ee4000c1e1100 */
[----:B---3--:R-:W-:-:S05]  /*4060*/  PRMT R89, R155, 0x8880, RZ ;  /* 0x000088809b597816 */ /* 0x008fca00000000ff */
[----:B------:R-:W-:-:S07]  /*4070*/  IMAD R164, R89, R154, RZ ;  /* 0x0000009a59a47224 */ /* 0x000fce00078e02ff */
.L_x_135:
[----:B------:R-:W-:Y:S05]  /*4080*/  BSYNC B1 ;  /* 0x0000000000017941 */ /* 0x000fea0003800000 */
.L_x_134:
[----:B---3--:R-:W-:Y:S01]  /*4090*/  @!P3 IMAD R89, R140, R153, R164 ;  /* 0x000000998c59b224 */ /* 0x008fe200078e02a4 */
[----:B------:R-:W-:Y:S04]  /*40a0*/  BSSY B1, `(.L_x_136) ;  /* 0x0000006000017945 */ /* 0x000fe80003800000 */
[----:B------:R3:W-:Y:S01]  /*40b0*/  @!P3 STG.E.U8 desc[UR36][R158.64+0x68], R89 ;  /* 0x000068599e00b986 */ /* 0x0007e2000c101124 */
[----:B------:R-:W-:Y:S05]  /*40c0*/  @P5 BRA `(.L_x_137) ;  /* 0x00000000000c5947 */ /* 0x000fea0003800000 */
[----:B--2---:R-:W3:Y:S02]  /*40d0*/  LDG.E.U8 R155, desc[UR36][R22.64+0x69] ;  /* 0x00006924169b7981 */ /* 0x004ee4000c1e1100 */
[----:B---3--:R-:W-:-:S05]  /*40e0*/  PRMT R89, R155, 0x8880, RZ ;  /* 0x000088809b597816 */ /* 0x008fca00000000ff */
[----:B------:R-:W-:-:S07]  /*40f0*/  IMAD R164, R89, R154, RZ ;  /* 0x0000009a59a47224 */ /* 0x000fce00078e02ff */
.L_x_137:
[----:B------:R-:W-:Y:S05]  /*4100*/  BSYNC B1 ;  /* 0x0000000000017941 */ /* 0x000fea0003800000 */
.L_x_136:
[----:B------:R-:W-:Y:S01]  /*4110*/  @!P5 IMAD R141, R141, R153, R164 ;  /* 0x000000998d8dd224 */ /* 0x000fe200078e02a4 */
[----:B------:R-:W-:Y:S04]  /*4120*/  BSSY B1, `(.L_x_138) ;  /* 0x0000006000017945 */ /* 0x000fe80003800000 */
[----:B------:R0:W-:Y:S01]  /*4130*/  @!P5 STG.E.U8 desc[UR36][R158.64+0x69], R141 ;  /* 0x0000698d9e00d986 */ /* 0x0001e2000c101124 */
[----:B------:R-:W-:Y:S05]  /*4140*/  @P2 BRA `(.L_x_139) ;  /* 0x00000000000c2947 */ /* 0x000fea0003800000 */
[----:B--2---:R-:W3:Y:S02]  /*4150*/  LDG.E.U8 R155, desc[UR36][R162.64+0x68] ;  /* 0x00006824a29b7981 */ /* 0x004ee4000c1e1100 */
[----:B---3--:R-:W-:-:S05]  /*4160*/  PRMT R89, R155, 0x8880, RZ ;  /* 0x000088809b597816 */ /* 0x008fca00000000ff */
[----:B------:R-:W-:-:S07]  /*4170*/  IMAD R164, R89, R154, RZ ;  /* 0x0000009a59a47224 */ /* 0x000fce00078e02ff */
.L_x_139:
[----:B------:R-:W-:Y:S05]  /*4180*/  BSYNC B1 ;  /* 0x0000000000017941 */ /* 0x000fea0003800000 */
.L_x_138:
        /* <DEDUP_REMOVED lines=11> */
.L_x_141:
[----:B------:R-:W-:Y:S05]  /*4240*/  BSYNC B1 ;  /* 0x0000000000017941 */ /* 0x000fea0003800000 */
.L_x_140:
[----:B------:R-:W-:Y:S01]  /*4250*/  @!P4 IMAD R143, R143, R153, R164 ;  /* 0x000000998f8fc224 */ /* 0x000fe200078e02a4 */
[----:B------:R-:W-:Y:S04]  /*4260*/  BSSY B1, `(.L_x_142) ;  /* 0x0000006000017945 */ /* 0x000fe80003800000 */
[----:B------:R0:W-:Y:S01]  /*4270*/  @!P4 STG.E.U8 desc[UR36][R8.64+0x69], R143 ;  /* 0x0000698f0800c986 */ /* 0x0001e2000c101124 */
[----:B------:R-:W-:Y:S05]  /*4280*/  @P3 BRA `(.L_x_143) ;  /* 0x00000000000c3947 */ /* 0x000fea0003800000 */
[----:B--2---:R-:W3:Y:S02]  /*4290*/  LDG.E.U8 R155, desc[UR36][R22.64+0x70] ;  /* 0x00007024169b7981 */ /* 0x004ee4000c1e1100 */
[----:B---3--:R-:W-:-:S05]  /*42a0*/  PRMT R89, R155, 0x8880, RZ ;  /* 0x000088809b597816 */ /* 0x008fca00000000ff */
[----:B------:R-:W-:-:S07]  /*42b0*/  IMAD R164, R89, R154, RZ ;  /* 0x0000009a59a47224 */ /* 0x000fce00078e02ff */
.L_x_143:
[----:B------:R-:W-:Y:S05]  /*42c0*/  BSYNC B1 ;  /* 0x0000000000017941 */ /* 0x000fea0003800000 */
.L_x_142:
[----:B---3--:R-:W-:Y:S01]  /*42d0*/  @!P3 IMAD R89, R144, R153, R164 ;  /* 0x000000999059b224 */ /* 0x008fe200078e02a4 */
[----:B------:R-:W-:Y:S04]  /*42e0*/  BSSY B1, `(.L_x_144) ;  /* 0x0000006000017945 */ /* 0x000fe80003800000 */
[----:B------:R3:W-:Y:S01]  /*42f0*/  @!P3 STG.E.U8 desc[UR36][R158.64+0x70], R89 ;  /* 0x000070599e00b986 */ /* 0x0007e2000c101124 */
[----:B------:R-:W-:Y:S05]  /*4300*/  @P5 BRA `(.L_x_145) ;  /* 0x00000000000c5947 */ /* 0x000fea0003800000 */
[----:B--2---:R-:W3:Y:S02]  /*4310*/  LDG.E.U8 R155, desc[UR36][R22.64+0x71] ;  /* 0x00007124169b7981 */ /* 0x004ee4000c1e1100 */
[----:B---3--:R-:W-:-:S05]  /*4320*/  PRMT R89, R155, 0x8880, RZ ;  /* 0x000088809b597816 */ /* 0x008fca00000000ff */
[----:B------:R-:W-:-:S07]  /*4330*/  IMAD R164, R89, R154, RZ ;  /* 0x0000009a59a47224 */ /* 0x000fce00078e02ff */
.L_x_145:
[----:B------:R-:W-:Y:S05]  /*4340*/  BSYNC B1 ;  /* 0x0000000000017941 */ /* 0x000fea0003800000 */
.L_x_144:
[----:B------:R-:W-:Y:S01]  /*4350*/  @!P5 IMAD R145, R145, R153, R164 ;  /* 0x000000999191d224 */ /* 0x000fe200078e02a4 */
[----:B------:R-:W-:Y:S04]  /*4360*/  BSSY B1, `(.L_x_146) ;  /* 0x0000006000017945 */ /* 0x000fe80003800000 */
[----:B------:R0:W-:Y:S01]  /*4370*/  @!P5 STG.E.U8 desc[UR36][R158.64+0x71], R145 ;  /* 0x000071919e00d986 */ /* 0x0001e2000c101124 */
[----:B------:R-:W-:Y:S05]  /*4380*/  @P2 BRA `(.L_x_147) ;  /* 0x00000000000c2947 */ /* 0x000fea0003800000 */
[----:B--2---:R-:W3:Y:S02]  /*4390*/  LDG.E.U8 R155, desc[UR36][R162.64+0x70] ;  /* 0x00007024a29b7981 */ /* 0x004ee4000c1e1100 */
[----:B---3--:R-:W-:-:S05]  /*43a0*/  PRMT R89, R155, 0x8880, RZ ;  /* 0x000088809b597816 */ /* 0x008fca00000000ff */
[----:B------:R-:W-:-:S07]  /*43b0*/  IMAD R164, R89, R154, RZ ;  /* 0x0000009a59a47224 */ /* 0x000fce00078e02ff */
.L_x_147:
[----:B------:R-:W-:Y:S05]  /*43c0*/  BSYNC B1 ;  /* 0x0000000000017941 */ /* 0x000fea0003800000 */
.L_x_146:
[C---:B------:R-:W-:Y:S01]  /*43d0*/  ISETP.LT.OR P4, PT, R3.reuse, 0x72, !P1 ;  /* 0x000000720300780c */ /* 0x040fe20004f81670 */
[----:B---3--:R-:W-:Y:S01]  /*43e0*/  @!P2 IMAD R89, R146, R153, R164 ;  /* 0x000000999259a224 */ /* 0x008fe200078e02a4 */
[----:B------:R-:W-:Y:S01]  /*43f0*/  BSSY B1, `(.L_x_148) ;  /* 0x000000b000017945 */ /* 0x000fe20003800000 */
[----:B------:R-:W-:Y:S02]  /*4400*/  ISETP.LT.OR P3, PT, R3, 0x79, !P0 ;  /* 0x000000790300780c */ /* 0x000fe40004761670 */
[----:B------:R-:W-:Y:S01]  /*4410*/  IADD3 R165, P5, R165, 0x80, RZ ;  /* 0x00000080a5a57810 */ /* 0x000fe20007fbe0ff */
[----:B------:R3:W-:Y:S01]  /*4420*/  @!P2 STG.E.U8 desc[UR36][R8.64+0x70], R89 ;  /* 0x000070590800a986 */ /* 0x0007e2000c101124 */
[C---:B------:R-:W-:Y:S02]  /*4430*/  ISETP.LT.OR P2, PT, R3.reuse, 0x79, !P1 ;  /* 0x000000790300780c */ /* 0x040fe40004f41670 */
[C---:B------:R-:W-:Y:S02]  /*4440*/  ISETP.LT.OR P0, PT, R3.reuse, 0x7a, !P0 ;  /* 0x0000007a0300780c */ /* 0x040fe40004701670 */
[----:B------:R-:W-:-:S02]  /*4450*/  ISETP.LT.OR P1, PT, R3, 0x7a, !P1 ;  /* 0x0000007a0300780c */ /* 0x000fc40004f21670 */
[----:B------:R-:W-:Y:S11]  /*4460*/  @P4 BRA `(.L_x_149) ;  /* 0x00000000000c4947 */ /* 0x000ff60003800000 */
[----:B--2---:R-:W3:Y:S02]  /*4470*/  LDG.E.U8 R155, desc[UR36][R162.64+0x71] ;  /* 0x00007124a29b7981 */ /* 0x004ee4000c1e1100 */
[----:B---3--:R-:W-:-:S05]  /*4480*/  PRMT R89, R155, 0x8880, RZ ;  /* 0x000088809b597816 */ /* 0x008fca00000000ff */
[----:B------:R-:W-:-:S07]  /*4490*/  IMAD R164, R89, R154, RZ ;  /* 0x0000009a59a47224 */ /* 0x000fce00078e02ff */
.L_x_149:
[----:B------:R-:W-:Y:S05]  /*44a0*/  BSYNC B1 ;  /* 0x0000000000017941 */ /* 0x000fea0003800000 */
.L_x_148:
[----:B------:R-:W-:Y:S01]  /*44b0*/  @!P4 IMAD R147, R147, R153, R164 ;  /* 0x000000999393c224 */ /* 0x000fe200078e02a4 */
[----:B------:R-:W-:Y:S04]  /*44c0*/  BSSY B1, `(.L_x_150) ;  /* 0x0000006000017945 */ /* 0x000fe80003800000 */
[----:B------:R0:W-:Y:S01]  /*44d0*/  @!P4 STG.E.U8 desc[UR36][R8.64+0x71], R147 ;  /* 0x000071930800c986 */ /* 0x0001e2000c101124 */
[----:B------:R-:W-:Y:S05]  /*44e0*/  @P3 BRA `(.L_x_151) ;  /* 0x00000000000c3947 */ /* 0x000fea0003800000 */
[----:B--2---:R-:W3:Y:S02]  /*44f0*/  LDG.E.U8 R155, desc[UR36][R22.64+0x78] ;  /* 0x00007824169b7981 */ /* 0x004ee4000c1e1100 */
[----:B---3--:R-:W-:-:S05]  /*4500*/  PRMT R89, R155, 0x8880, RZ ;  /* 0x000088809b597816 */ /* 0x008fca00000000ff */
[----:B------:R-:W-:-:S07]  /*4510*/  IMAD R164, R89, R154, RZ ;  /* 0x0000009a59a47224 */ /* 0x000fce00078e02ff */
.L_x_151:
[----:B------:R-:W-:Y:S05]  /*4520*/  BSYNC B1 ;  /* 0x0000000000017941 */ /* 0x000fea0003800000 */
.L_x_150:
[----:B---3--:R-:W-:Y:S01]  /*4530*/  @!P3 IMAD R89, R148, R153, R164 ;  /* 0x000000999459b224 */ /* 0x008fe200078e02a4 */
[----:B------:R-:W-:Y:S01]  /*4540*/  BSSY B1, `(.L_x_152) ;  /* 0x0000007000017945 */ /* 0x000fe20003800000 */
[----:B----4-:R-:W-:-:S03]  /*4550*/  IMAD.X R91, RZ, RZ, R5, P5 ;  /* 0x000000ffff5b7224 */ /* 0x010fc600028e0605 */
[----:B------:R3:W-:Y:S01]  /*4560*/  @!P3 STG.E.U8 desc[UR36][R158.64+0x78], R89 ;  /* 0x000078599e00b986 */ /* 0x0007e2000c101124 */
[----:B------:R-:W-:Y:S05]  /*4570*/  @P0 BRA `(.L_x_153) ;  /* 0x00000000000c0947 */ /* 0x000fea0003800000 */
[----:B--2---:R-:W2:Y:S02]  /*4580*/  LDG.E.U8 R155, desc[UR36][R22.64+0x79] ;  /* 0x00007924169b7981 */ /* 0x004ea4000c1e1100 */
[----:B--2---:R-:W-:-:S05]  /*4590*/  PRMT R5, R155, 0x8880, RZ ;  /* 0x000088809b057816 */ /* 0x004fca00000000ff */
[----:B------:R-:W-:-:S07]  /*45a0*/  IMAD R164, R5, R154, RZ ;  /* 0x0000009a05a47224 */ /* 0x000fce00078e02ff */
.L_x_153:
[----:B------:R-:W-:Y:S05]  /*45b0*/  BSYNC B1 ;  /* 0x0000000000017941 */ /* 0x000fea0003800000 */
.L_x_152:
[----:B------:R-:W-:Y:S01]  /*45c0*/  @!P0 IMAD R149, R149, R153, R164 ;  /* 0x0000009995958224 */ /* 0x000fe200078e02a4 */
[----:B------:R-:W-:Y:S01]  /*45d0*/  BSSY B1, `(.L_x_154) ;  /* 0x0000007000017945 */ /* 0x000fe20003800000 */
[----:B------:R-:W-:-:S03]  /*45e0*/  IMAD R4, R91, R156, RZ ;  /* 0x0000009c5b047224 */ /* 0x000fc600078e02ff */
[----:B------:R4:W-:Y:S01]  /*45f0*/  @!P0 STG.E.U8 desc[UR36][R158.64+0x79], R149 ;  /* 0x000079959e008986 */ /* 0x0009e2000c101124 */
[----:B------:R-:W-:Y:S05]  /*4600*/  @P2 BRA `(.L_x_155) ;  /* 0x00000000000c2947 */ /* 0x000fea0003800000 */
[----:B--2---:R-:W2:Y:S02]  /*4610*/  LDG.E.U8 R155, desc[UR36][R162.64+0x78] ;  /* 0x00007824a29b7981 */ /* 0x004ea4000c1e1100 */
[----:B--2---:R-:W-:-:S05]  /*4620*/  PRMT R5, R155, 0x8880, RZ ;  /* 0x000088809b057816 */ /* 0x004fca00000000ff */
[----:B------:R-:W-:-:S07]  /*4630*/  IMAD R164, R5, R154, RZ ;  /* 0x0000009a05a47224 */ /* 0x000fce00078e02ff */
.L_x_155:
[----:B------:R-:W-:Y:S05]  /*4640*/  BSYNC B1 ;  /* 0x0000000000017941 */ /* 0x000fea0003800000 */
.L_x_154:
[----:B------:R-:W-:Y:S01]  /*4650*/  @!P2 IMAD R5, R150, R153, R164 ;  /* 0x000000999605a224 */ /* 0x000fe200078e02a4 */
[----:B------:R-:W-:Y:S01]  /*4660*/  BSSY B1, `(.L_x_156) ;  /* 0x0000009000017945 */ /* 0x000fe20003800000 */
[C---:B0-----:R-:W-:Y:S02]  /*4670*/  IMAD R23, R165.reuse, R157, R4 ;  /* 0x0000009da5177224 */ /* 0x041fe400078e0204 */
[CC--:B------:R-:W-:Y:S01]  /*4680*/  IMAD.WIDE.U32 R160, R165.reuse, R156.reuse, R160 ;  /* 0x0000009ca5a07225 */ /* 0x0c0fe200078e00a0 */
[----:B------:R0:W-:Y:S03]  /*4690*/  @!P2 STG.E.U8 desc[UR36][R8.64+0x78], R5 ;  /* 0x000078050800a986 */ /* 0x0001e6000c101124 */
[----:B------:R-:W-:Y:S01]  /*46a0*/  IMAD.WIDE.U32 R156, R165, R156, R20 ;  /* 0x0000009ca59c7225 */ /* 0x000fe200078e0014 */
[----:B------:R-:W-:Y:S06]  /*46b0*/  @P1 BRA `(.L_x_157) ;  /* 0x00000000000c1947 */ /* 0x000fec0003800000 */
[----:B--2---:R-:W0:Y:S02]  /*46c0*/  LDG.E.U8 R155, desc[UR36][R162.64+0x79] ;  /* 0x00007924a29b7981 */ /* 0x004e24000c1e1100 */
[----:B0-----:R-:W-:-:S05]  /*46d0*/  PRMT R5, R155, 0x8880, RZ ;  /* 0x000088809b057816 */ /* 0x001fca00000000ff */
[----:B------:R-:W-:-:S07]  /*46e0*/  IMAD R164, R5, R154, RZ ;  /* 0x0000009a05a47224 */ /* 0x000fce00078e02ff */
.L_x_157:
[----:B------:R-:W-:Y:S05]  /*46f0*/  BSYNC B1 ;  /* 0x0000000000017941 */ /* 0x000fea0003800000 */
.L_x_156:
[----:B------:R-:W-:Y:S01]  /*4700*/  @!P1 IMAD R151, R151, R153, R164 ;  /* 0x0000009997979224 */ /* 0x000fe200078e02a4 */
[----:B------:R-:W-:Y:S01]  /*4710*/  ISETP.GE.AND P2, PT, R0, 0x81, PT ;  /* 0x000000810000780c */ /* 0x000fe20003f46270 */
[----:B------:R-:W-:Y:S01]  /*4720*/  BSSY B1, `(.L_x_158) ;  /* 0x000000c000017945 */ /* 0x000fe20003800000 */
[----:B------:R-:W-:Y:S02]  /*4730*/  IADD3 R4, P5, R156, R12, RZ ;  /* 0x0000000c9c047210 */ /* 0x000fe40007fbe0ff */
[----:B------:R1:W-:Y:S01]  /*4740*/  @!P1 STG.E.U8 desc[UR36][R8.64+0x79], R151 ;  /* 0x0000799708009986 */ /* 0x0003e2000c101124 */
[----:B------:R-:W-:Y:S02]  /*4750*/  ISETP.LT.OR P1, PT, R3, 0x1, !P2 ;  /* 0x000000010300780c */ /* 0x000fe40005721670 */
[----:B0-----:R-:W-:Y:S02]  /*4760*/  IADD3.X R5, R13, R157, R23, P5, !PT ;  /* 0x0000009d0d057210 */ /* 0x001fe40002ffe417 */
[----:B------:R-:W-:-:S02]  /*4770*/  ISETP.GE.AND P0, PT, R0, 0x89, PT ;  /* 0x000000890000780c */ /* 0x000fc40003f06270 */
[----:B------:R-:W-:Y:S02]  /*4780*/  IADD3 R12, P4, P3, R14, R12, R160 ;  /* 0x0000000c0e0c7210 */ /* 0x000fe40007b9e0a0 */
[----:B------:R-:W-:-:S05]  /*4790*/  ISETP.LT.OR P5, PT, R3, 0x2, !P2 ;  /* 0x000000020300780c */ /* 0x000fca00057a1670 */
[----:B-1----:R-:W-:Y:S08]  /*47a0*/  @P1 BRA `(.L_x_159) ;  /* 0x00000000000c1947 */ /* 0x002ff00003800000 */
[----:B--2---:R-:W2:Y:S02]  /*47b0*/  LDG.E.U8 R155, desc[UR36][R4.64] ;  /* 0x00000024049b7981 */ /* 0x004ea4000c1e1100 */
[----:B--2---:R-:W-:-:S05]  /*47c0*/  PRMT R9, R155, 0x8880, RZ ;  /* 0x000088809b097816 */ /* 0x004fca00000000ff */
[----:B------:R-:W-:-:S07]  /*47d0*/  IMAD R164, R9, R154, RZ ;  /* 0x0000009a09a47224 */ /* 0x000fce00078e02ff */
.L_x_159:
[----:B------:R-:W-:Y:S05]  /*47e0*/  BSYNC B1 ;  /* 0x0000000000017941 */ /* 0x000fea0003800000 */
.L_x_158:
[----:B------:R-:W-:Y:S01]  /*47f0*/  @!P1 IMAD R9, R24, R153, R164 ;  /* 0x0000009918099224 */ /* 0x000fe200078e02a4 */
[----:B------:R-:W-:Y:S01]  /*4800*/  BSSY B1, `(.L_x_160) ;  /* 0x0000007000017945 */ /* 0x000fe20003800000 */
[----:B------:R-:W-:-:S03]  /*4810*/  IMAD.IADD R160, R23, 0x1, R161 ;  /* 0x0000000117a07824 */ /* 0x000fc600078e02a1 */
[----:B------:R0:W-:Y:S01]  /*4820*/  @!P1 STG.E.U8 desc[UR36][R6.64], R9 ;  /* 0x0000000906009986 */ /* 0x0001e2000c101124 */
[----:B------:R-:W-:Y:S05]  /*4830*/  @P5 BRA `(.L_x_161) ;  /* 0x00000000000c5947 */ /* 0x000fea0003800000 */
[----:B--2---:R-:W0:Y:S02]  /*4840*/  LDG.E.U8 R155, desc[UR36][R4.64+0x1] ;  /* 0x00000124049b7981 */ /* 0x004e24000c1e1100 */
[----:B0-----:R-:W-:-:S05]  /*4850*/  PRMT R9, R155, 0x8880, RZ ;  /* 0x000088809b097816 */ /* 0x001fca00000000ff */
[----:B------:R-:W-:-:S07]  /*4860*/  IMAD R164, R9, R154, RZ ;  /* 0x0000009a09a47224 */ /* 0x000fce00078e02ff */
.L_x_161:
[----:B------:R-:W-:Y:S05]  /*4870*/  BSYNC B1 ;  /* 0x0000000000017941 */ /* 0x000fea0003800000 */
.L_x_160:
[----:B------:R-:W-:Y:S01]  /*4880*/  ISETP.LT.OR P1, PT, R3, 0x1, !P0 ;  /* 0x000000010300780c */ /* 0x000fe20004721670 */
[----:B------:R-:W-:Y:S01]  /*4890*/  @!P5 IMAD R25, R25, R153, R164 ;  /* 0x000000991919d224 */ /* 0x000fe200078e02a4 */
[----:B------:R-:W-:Y:S01]  /*48a0*/  BSSY B1, `(.L_x_162) ;  /* 0x000000a000017945 */ /* 0x000fe20003800000 */
[----:B------:R-:W-:Y:S02]  /*48b0*/  IADD3.X R13, R21, R13, R160, P4, P3 ;  /* 0x0000000d150d7210 */ /* 0x000fe400027e64a0 */
[C---:B------:R-:W-:Y:S01]  /*48c0*/  ISETP.LT.OR P4, PT, R3.reuse, 0x2, !P0 ;  /* 0x000000020300780c */ /* 0x040fe20004781670 */
[----:B------:R1:W-:Y:S01]  /*48d0*/  @!P5 STG.E.U8 desc[UR36][R6.64+0x1], R25 ;  /* 0x000001190600d986 */ /* 0x0003e2000c101124 */
[C---:B------:R-:W-:Y:S02]  /*48e0*/  ISETP.LT.OR P5, PT, R3.reuse, 0x9, !P2 ;  /* 0x000000090300780c */ /* 0x040fe400057a1670 */
[----:B------:R-:W-:-:S04]  /*48f0*/  ISETP.LT.OR P3, PT, R3, 0xa, !P2 ;  /* 0x0000000a0300780c */ /* 0x000fc80005761670 */
[----:B------:R-:W-:Y:S09]  /*4900*/  @P1 BRA `(.L_x_163) ;  /* 0x00000000000c1947 */ /* 0x000ff20003800000 */
[----:B--2---:R-:W0:Y:S02]  /*4910*/  LDG.E.U8 R155, desc[UR36][R12.64] ;  /* 0x000000240c9b7981 */ /* 0x004e24000c1e1100 */
[----:B0-----:R-:W-:-:S05]  /*4920*/  PRMT R9, R155, 0x8880, RZ ;  /* 0x000088809b097816 */ /* 0x001fca00000000ff */
[----:B------:R-:W-:-:S07]  /*4930*/  IMAD R164, R9, R154, RZ ;  /* 0x0000009a09a47224 */ /* 0x000fce00078e02ff */
.L_x_163:
[----:B------:R-:W-:Y:S05]  /*4940*/  BSYNC B1 ;  /* 0x0000000000017941 */ /* 0x000fea0003800000 */
.L_x_162:
[----:B0-----:R-:W-:Y:S01]  /*4950*/  @!P1 IMAD R9, R26, R153, R164 ;  /* 0x000000991a099224 */ /* 0x001fe200078e02a4 */
[----:B------:R-:W-:Y:S04]  /*4960*/  BSSY B1, `(.L_x_164) ;  /* 0x0000006000017945 */ /* 0x000fe80003800000 */
[----:B------:R0:W-:Y:S01]  /*4970*/  @!P1 STG.E.U8 desc[UR36][R10.64], R9 ;  /* 0x000000090a009986 */ /* 0x0001e2000c101124 */
[----:B------:R-:W-:Y:S05]  /*4980*/  @P4 BRA `(.L_x_165) ;  /* 0x00000000000c4947 */ /* 0x000fea0003800000 */
[----:B--2---:R-:W0:Y:S02]  /*4990*/  LDG.E.U8 R155, desc[UR36][R12.64+0x1] ;  /* 0x000001240c9b7981 */ /* 0x004e24000c1e1100 */
[----:B0-----:R-:W-:-:S05]  /*49a0*/  PRMT R9, R155, 0x8880, RZ ;  /* 0x000088809b097816 */ /* 0x001fca00000000ff */
[----:B------:R-:W-:-:S07]  /*49b0*/  IMAD R164, R9, R154, RZ ;  /* 0x0000009a09a47224 */ /* 0x000fce00078e02ff */
.L_x_165:
[----:B------:R-:W-:Y:S05]  /*49c0*/  BSYNC B1 ;  /* 0x0000000000017941 */ /* 0x000fea0003800000 */
.L_x_164:
[----:B------:R-:W-:Y:S01]  /*49d0*/  @!P4 IMAD R27, R27, R153, R164 ;  /* 0x000000991b1bc224 */ /* 0x000fe200078e02a4 */
[----:B------:R-:W-:Y:S04]  /*49e0*/  BSSY B1, `(.L_x_166) ;  /* 0x0000006000017945 */ /* 0x000fe80003800000 */
[----:B------:R0:W-:Y:S01]  /*49f0*/  @!P4 STG.E.U8 desc[UR36][R10.64+0x1], R27 ;  /* 0x0000011b0a00c986 */ /* 0x0001e2000c101124 */
[----:B------:R-:W-:Y:S05]  /*4a00*/  @P5 BRA `(.L_x_167) ;  /* 0x00000000000c5947 */ /* 0x000fea0003800000 */
[----:B--2---:R-:W0:Y:S02]  /*4a10*/  LDG.E.U8 R155, desc[UR36][R4.64+0x8] ;  /* 0x00000824049b7981 */ /* 0x004e24000c1e1100 */
[----:B0-----:R-:W-:-:S05]  /*4a20*/  PRMT R9, R155, 0x8880, RZ ;  /* 0x000088809b097816 */ /* 0x001fca00000000ff */
[----:B------:R-:W-:-:S07]  /*4a30*/  IMAD R164, R9, R154, RZ ;  /* 0x0000009a09a47224 */ /* 0x000fce00078e02ff */
.L_x_167:
[----:B------:R-:W-:Y:S05]  /*4a40*/  BSYNC B1 ;  /* 0x0000000000017941 */ /* 0x000fea0003800000 */
.L_x_166:
[----:B0-----:R-:W-:Y:S01]  /*4a50*/  @!P5 IMAD R9, R28, R153, R164 ;  /* 0x000000991c09d224 */ /* 0x001fe200078e02a4 */
[----:B------:R-:W-:Y:S04]  /*4a60*/  BSSY B1, `(.L_x_168) ;  /* 0x0000006000017945 */ /* 0x000fe80003800000 */
[----:B------:R0:W-:Y:S01]  /*4a70*/  @!P5 STG.E.U8 desc[UR36][R6.64+0x8], R9 ;  /* 0x000008090600d986 */ /* 0x0001e2000c101124 */
[----:B------:R-:W-:Y:S05]  /*4a80*/  @P3 BRA `(.L_x_169) ;  /* 0x00000000000c3947 */ /* 0x000fea0003800000 */
[----:B--2---:R-:W0:Y:S02]  /*4a90*/  LDG.E.U8 R155, desc[UR36][R4.64+0x9] ;  /* 0x00000924049b7981 */ /* 0x004e24000c1e1100 */
[----:B0-----:R-:W-:-:S05]  /*4aa0*/  PRMT R9, R155, 0x8880, RZ ;  /* 0x000088809b097816 */ /* 0x001fca00000000ff */
[----:B------:R-:W-:-:S07]  /*4ab0*/  IMAD R164, R9, R154, RZ ;  /* 0x0000009a09a47224 */ /* 0x000fce00078e02ff */
.L_x_169:
[----:B------:R-:W-:Y:S05]  /*4ac0*/  BSYNC B1 ;  /* 0x0000000000017941 */ /* 0x000fea0003800000 */
.L_x_168:
[----:B------:R-:W-:Y:S01]  /*4ad0*/  ISETP.LT.OR P5, PT, R3, 0x9, !P0 ;  /* 0x000000090300780c */ /* 0x000fe200047a1670 */
[----:B------:R-:W-:Y:S01]  /*4ae0*/  @!P3 IMAD R29, R29, R153, R164 ;  /* 0x000000991d1db224 */ /* 0x000fe200078e02a4 */
[----:B------:R-:W-:Y:S01]  /*4af0*/  BSSY B1, `(.L_x_170) ;  /* 0x0000009000017945 */ /* 0x000fe20003800000 */
[C---:B------:R-:W-:Y:S02]  /*4b00*/  ISETP.LT.OR P4, PT, R3.reuse, 0xa, !P0 ;  /* 0x0000000a0300780c */ /* 0x040fe40004781670 */
[C---:B------:R-:W-:Y:S01]  /*4b10*/  ISETP.LT.OR P1, PT, R3.reuse, 0x12, !P2 ;  /* 0x000000120300780c */ /* 0x040fe20005721670 */
[----:B------:R0:W-:Y:S01]  /*4b20*/  @!P3 STG.E.U8 desc[UR36][R6.64+0x9], R29 ;  /* 0x0000091d0600b986 */ /* 0x0001e2000c101124 */
[----:B------:R-:W-:-:S06]  /*4b30*/  ISETP.LT.OR P3, PT, R3, 0x11, !P2 ;  /* 0x000000110300780c */ /* 0x000fcc0005761670 */
[----:B------:R-:W-:Y:S07]  /*4b40*/  @P5 BRA `(.L_x_171) ;  /* 0x00000000000c5947 */ /* 0x000fee0003800000 */
[----:B--2---:R-:W0:Y:S02]  /*4b50*/  LDG.E.U8 R155, desc[UR36][R12.64+0x8] ;  /* 0x000008240c9b7981 */ /* 0x004e24000c1e1100 */
[----:B0-----:R-:W-:-:S05]  /*4b60*/  PRMT R9, R155, 0x8880, RZ ;  /* 0x000088809b097816 */ /* 0x001fca00000000ff */
[----:B------:R-:W-:-:S07]  /*4b70*/  IMAD R164, R9, R154, RZ ;  /* 0x0000009a09a47224 */ /* 0x000fce00078e02ff */
.L_x_171:
[----:B------:R-:W-:Y:S05]  /*4b80*/  BSYNC B1 ;  /* 0x0000000000017941 */ /* 0x000fea0003800000 */
.L_x_170:
[----:B0-----:R-:W-:Y:S01]  /*4b90*/  @!P5 IMAD R9, R30, R153, R164 ;  /* 0x000000991e09d224 */ /* 0x001fe200078e02a4 */
[----:B------:R-:W-:Y:S04]  /*4ba0*/  BSSY B1, `(.L_x_172) ;  /* 0x0000006000017945 */ /* 0x000fe80003800000 */
[----:B------:R0:W-:Y:S01]  /*4bb0*/  @!P5 STG.E.U8 desc[UR36][R10.64+0x8], R9 ;  /* 0x000008090a00d986 */ /* 0x0001e2000c101124 */
[----:B------:R-:W-:Y:S05]  /*4bc0*/  @P4 BRA `(.L_x_173) ;  /* 0x00000000000c4947 */ /* 0x000fea0003800000 */
[----:B--2---:R-:W0:Y:S02]  /*4bd0*/  LDG.E.U8 R155, desc[UR36][R12.64+0x9] ;  /* 0x000009240c9b7981 */ /* 0x004e24000c1e1100 */
[----:B0-----:R-:W-:-:S05]  /*4be0*/  PRMT R9, R155, 0x8880, RZ ;  /* 0x000088809b097816 */ /* 0x001fca00000000ff */
[----:B------:R-:W-:-:S07]  /*4bf0*/  IMAD R164, R9, R154, RZ ;  /* 0x0000009a09a47224 */ /* 0x000fce00078e02ff */
.L_x_173:
[----:B------:R-:W-:Y:S05]  /*4c00*/  BSYNC B1 ;  /* 0x0000000000017941 */ /* 0x000fea0003800000 */
.L_x_172:
[----:B------:R-:W-:Y:S01]  /*4c10*/  @!P4 IMAD R31, R31, R153, R164 ;  /* 0x000000991f1fc224 */ /* 0x000fe200078e02a4 */
[----:B------:R-:W-:Y:S04]  /*4c20*/  BSSY B1, `(.L_x_174) ;  /* 0x0000006000017945 */ /* 0x000fe80003800000 */
[----:B------:R0:W-:Y:S01]  /*4c30*/  @!P4 STG.E.U8 desc[UR36][R10.64+0x9], R31 ;  /* 0x0000091f0a00c986 */ /* 0x0001e2000c101124 */
[----:B------:R-:W-:Y:S05]  /*4c40*/  @P3 BRA `(.L_x_175) ;  /* 0x00000000000c3947 */ /* 0x000fea0003800000 */
[----:B--2---:R-:W0:Y:S02]  /*4c50*/  LDG.E.U8 R155, desc[UR36][R4.64+0x10] ;  /* 0x00001024049b7981 */ /* 0x004e24000c1e1100 */
[----:B0-----:R-:W-:-:S05]  /*4c60*/  PRMT R9, R155, 0x8880, RZ ;  /* 0x000088809b097816 */ /* 0x001fca00000000ff */
[----:B------:R-:W-:-:S07]  /*4c70*/  IMAD R164, R9, R154, RZ ;  /* 0x0000009a09a47224 */ /* 0x000fce00078e02ff */
.L_x_175:
[----:B------:R-:W-:Y:S05]  /*4c80*/  BSYNC B1 ;  /* 0x0000000000017941 */ /* 0x000fea0003800000 */
.L_x_174:
[----:B0-----:R-:W-:Y:S01]  /*4c90*/  @!P3 IMAD R9, R32, R153, R164 ;  /* 0x000000992009b224 */ /* 0x001fe200078e02a4 */
[----:B------:R-:W-:Y:S04]  /*4ca0*/  BSSY B1, `(.L_x_176) ;  /* 0x0000006000017945 */ /* 0x000fe80003800000 */
[----:B------:R0:W-:Y:S01]  /*4cb0*/  @!P3 STG.E.U8 desc[UR36][R6.64+0x10], R9 ;  /* 0x000010090600b986 */ /* 0x0001e2000c101124 */
[----:B------:R-:W-:Y:S05]  /*4cc0*/  @P1 BRA `(.L_x_177) ;  /* 0x00000000000c1947 */ /* 0x000fea0003800000 */
[----:B--2---:R-:W0:Y:S02]  /*4cd0*/  LDG.E.U8 R155, desc[UR36][R4.64+0x11] ;  /* 0x00001124049b7981 */ /* 0x004e24000c1e1100 */
[----:B0-----:R-:W-:-:S05]  /*4ce0*/  PRMT R9, R155, 0x8880, RZ ;  /* 0x000088809b097816 */ /* 0x001fca00000000ff */
[----:B------:R-:W-:-:S07]  /*4cf0*/  IMAD R164, R9, R154, RZ ;  /* 0x0000009a09a47224 */ /* 0x000fce00078e02ff */
.L_x_177:
[----:B------:R-:W-:Y:S05]  /*4d00*/  BSYNC B1 ;  /* 0x0000000000017941 */ /* 0x000fea0003800000 */
.L_x_176:
        /* <DEDUP_REMOVED lines=11> */
.L_x_179:
[----:B------:R-:W-:Y:S05]  /*4dc0*/  BSYNC B1 ;  /* 0x0000000000017941 */ /* 0x000fea0003800000 */
.L_x_178:
[----:B0-----:R-:W-:Y:S01]  /*4dd0*/  @!P4 IMAD R9, R34, R153, R164 ;  /* 0x000000992209c224 */ /* 0x001fe200078e02a4 */
[----:B------:R-:W-:Y:S04]  /*4de0*/  BSSY B1, `(.L_x_180) ;  /* 0x0000006000017945 */ /* 0x000fe80003800000 */
[----:B------:R0:W-:Y:S01]  /*4df0*/  @!P4 STG.E.U8 desc[UR36][R10.64+0x10], R9 ;  /* 0x000010090a00c986 */ /* 0x0001e2000c101124 */
[----:B------:R-:W-:Y:S05]  /*4e00*/  @P3 BRA `(.L_x_181) ;  /* 0x00000000000c3947 */ /* 0x000fea0003800000 */
[----:B--2---:R-:W0:Y:S02]  /*4e10*/  LDG.E.U8 R155, desc[UR36][R12.64+0x11] ;  /* 0x000011240c9b7981 */ /* 0x004e24000c1e1100 */
[----:B0-----:R-:W-:-:S05]  /*4e20*/  PRMT R9, R155, 0x8880, RZ ;  /* 0x000088809b097816 */ /* 0x001fca00000000ff */
[----:B------:R-:W-:-:S07]  /*4e30*/  IMAD R164, R9, R154, RZ ;  /* 0x0000009a09a47224 */ /* 0x000fce00078e02ff */
.L_x_181:
[----:B------:R-:W-:Y:S05]  /*4e40*/  BSYNC B1 ;  /* 0x0000000000017941 */ /* 0x000fea0003800000 */
.L_x_180:
[----:B------:R-:W-:Y:S01]  /*4e50*/  @!P3 IMAD R35, R35, R153, R164 ;  /* 0x000000992323b224 */ /* 0x000fe200078e02a4 */
[----:B------:R-:W-:Y:S04]  /*4e60*/  BSSY B1, `(.L_x_182) ;  /* 0x0000006000017945 */ /* 0x000fe80003800000 */
[----:B------:R0:W-:Y:S01]  /*4e70*/  @!P3 STG.E.U8 desc[UR36][R10.64+0x11], R35 ;  /* 0x000011230a00b986 */ /* 0x0001e2000c101124 */
[----:B------:R-:W-:Y:S05]  /*4e80*/  @P5 BRA `(.L_x_183) ;  /* 0x00000000000c5947 */ /* 0x000fea0003800000 */
[----:B--2---:R-:W0:Y:S02]  /*4e90*/  LDG.E.U8 R155, desc[UR36][R4.64+0x18] ;  /* 0x00001824049b7981 */ /* 0x004e24000c1e1100 */
[----:B0-----:R-:W-:-:S05]  /*4ea0*/  PRMT R9, R155, 0x8880, RZ ;  /* 0x000088809b097816 */ /* 0x001fca00000000ff */
[----:B------:R-:W-:-:S07]  /*4eb0*/  IMAD R164, R9, R154, RZ ;  /* 0x0000009a09a47224 */ /* 0x000fce00078e02ff */
.L_x_183:
[----:B------:R-:W-:Y:S05]  /*4ec0*/  BSYNC B1 ;  /* 0x0000000000017941 */ /* 0x000fea0003800000 */
.L_x_182:
[----:B0-----:R-:W-:Y:S01]  /*4ed0*/  @!P5 IMAD R9, R36, R153, R164 ;  /* 0x000000992409d224 */ /* 0x001fe200078e02a4 */
[----:B------:R-:W-:Y:S04]  /*4ee0*/  BSSY B1, `(.L_x_184) ;  /* 0x0000006000017945 */ /* 0x000fe80003800000 */
[----:B------:R0:W-:Y:S01]  /*4ef0*/  @!P5 STG.E.U8 desc[UR36][R6.64+0x18], R9 ;  /* 0x000018090600d986 */ /* 0x0001e2000c101124 */
[----:B------:R-:W-:Y:S05]  /*4f00*/  @P1 BRA `(.L_x_185) ;  /* 0x00000000000c1947 */ /* 0x000fea0003800000 */
[----:B--2---:R-:W0:Y:S02]  /*4f10*/  LDG.E.U8 R155, desc[UR36][R4.64+0x19] ;  /* 0x00001924049b7981 */ /* 0x004e24000c1e1100 */
[----:B0-----:R-:W-:-:S05]  /*4f20*/  PRMT R9, R155, 0x8880, RZ ;  /* 0x000088809b097816 */ /* 0x001fca00000000ff */
[----:B------:R-:W-:-:S07]  /*4f30*/  IMAD R164, R9, R154, RZ ;  /* 0x0000009a09a47224 */ /* 0x000fce00078e02ff */
.L_x_185:
[----:B------:R-:W-:Y:S05]  /*4f40*/  BSYNC B1 ;  /* 0x0000000000017941 */ /* 0x000fea0003800000 */
.L_x_184:
        /* <DEDUP_REMOVED lines=11> */
.L_x_187:
[----:B------:R-:W-:Y:S05]  /*5000*/  BSYNC B1 ;  /* 0x0000000000017941 */ /* 0x000fea0003800000 */
.L_x_186:
[----:B0-----:R-:W-:Y:S01]  /*5010*/  @!P4 IMAD R9, R38, R153, R164 ;  /* 0x000000992609c224 */ /* 0x001fe200078e02a4 */
[----:B------:R-:W-:Y:S04]  /*5020*/  BSSY B1, `(.L_x_188) ;  /* 0x0000006000017945 */ /* 0x000fe80003800000 */
[----:B------:R0:W-:Y:S01]  /*5030*/  @!P4 STG.E.U8 desc[UR36][R10.64+0x18], R9 ;  /* 0x000018090a00c986 */ /* 0x0001e2000c101124 */
[----:B------:R-:W-:Y:S05]  /*5040*/  @P3 BRA `(.L_x_189) ;  /* 0x00000000000c3947 */ /* 0x000fea0003800000 */
[----:B--2---:R-:W0:Y:S02]  /*5050*/  LDG.E.U8 R155, desc[UR36][R12.64+0x19] ;  /* 0x000019240c9b7981 */ /* 0x004e24000c1e1100 */
[----:B0-----:R-:W-:-:S05]  /*5060*/  PRMT R9, R155, 0x8880, RZ ;  /* 0x000088809b097816 */ /* 0x001fca00000000ff */
[----:B------:R-:W-:-:S07]  /*5070*/  IMAD R164, R9, R154, RZ ;  /* 0x0000009a09a47224 */ /* 0x000fce00078e02ff */
.L_x_189:
[----:B------:R-:W-:Y:S05]  /*5080*/  BSYNC B1 ;  /* 0x0000000000017941 */ /* 0x000fea0003800000 */
.L_x_188:
[----:B------:R-:W-:Y:S01]  /*5090*/  @!P3 IMAD R39, R39, R153, R164 ;  /* 0x000000992727b224 */ /* 0x000fe200078e02a4 */
[----:B------:R-:W-:Y:S04]  /*50a0*/  BSSY B1, `(.L_x_190) ;  /* 0x0000006000017945 */ /* 0x000fe80003800000 */
[----:B------:R0:W-:Y:S01]  /*50b0*/  @!P3 STG.E.U8 desc[UR36][R10.64+0x19], R39 ;  /* 0x000019270a00b986 */ /* 0x0001e2000c101124 */
[----:B------:R-:W-:Y:S05]  /*50c0*/  @P5 BRA `(.L_x_191) ;  /* 0x00000000000c5947 */ /* 0x000fea0003800000 */
[----:B--2---:R-:W0:Y:S02]  /*50d0*/  LDG.E.U8 R155, desc[UR36][R4.64+0x20] ;  /* 0x00002024049b7981 */ /* 0x004e24000c1e1100 */
[----:B0-----:R-:W-:-:S05]  /*50e0*/  PRMT R9, R155, 0x8880, RZ ;  /* 0x000088809b097816 */ /* 0x001fca00000000ff */
[----:B------:R-:W-:-:S07]  /*50f0*/  IMAD R164, R9, R154, RZ ;  /* 0x0000009a09a47224 */ /* 0x000fce00078e02ff */
.L_x_191:
[----:B------:R-:W-:Y:S05]  /*5100*/  BSYNC B1 ;  /* 0x0000000000017941 */ /* 0x000fea0003800000 */
.L_x_190:
[----:B0-----:R-:W-:Y:S01]  /*5110*/  @!P5 IMAD R9, R40, R153, R164 ;  /* 0x000000992809d224 */ /* 0x001fe200078e02a4 */
[----:B------:R-:W-:Y:S04]  /*5120*/  BSSY B1, `(.L_x_192) ;  /* 0x0000006000017945 */ /* 0x000fe80003800000 */
[----:B------:R0:W-:Y:S01]  /*5130*/  @!P5 STG.E.U8 desc[UR36][R6.64+0x20], R9 ;  /* 0x000020090600d986 */ /* 0x0001e2000c101124 */
[----:B------:R-:W-:Y:S05]  /*5140*/  @P1 BRA `(.L_x_193) ;  /* 0x00000000000c1947 */ /* 0x000fea0003800000 */
[----:B--2---:R-:W0:Y:S02]  /*5150*/  LDG.E.U8 R155, desc[UR36][R4.64+0x21] ;  /* 0x00002124049b7981 */ /* 0x004e24000c1e1100 */
[----:B0-----:R-:W-:-:S05]  /*5160*/  PRMT R9, R155, 0x8880, RZ ;  /* 0x000088809b097816 */ /* 0x001fca00000000ff */
[----:B------:R-:W-:-:S07]  /*5170*/  IMAD R164, R9, R154, RZ ;  /* 0x0000009a09a47224 */ /* 0x000fce00078e02ff */
.L_x_193:
[----:B------:R-:W-:Y:S05]  /*5180*/  BSYNC B1 ;  /* 0x0000000000017941 */ /* 0x000fea0003800000 */
.L_x_192:
        /* <DEDUP_REMOVED lines=11> */
.L_x_195:
[----:B------:R-:W-:Y:S05]  /*5240*/  BSYNC B1 ;  /* 0x0000000000017941 */ /* 0x000fea0003800000 */
.L_x_194:
[----:B0-----:R-:W-:Y:S01]  /*5250*/  @!P4 IMAD R9, R42, R153, R164 ;  /* 0x000000992a09c224 */ /* 0x001fe200078e02a4 */
[----:B------:R-:W-:Y:S04]  /*5260*/  BSSY B1, `(.L_x_196) ;  /* 0x0000006000017945 */ /* 0x000fe80003800000 */
[----:B------:R0:W-:Y:S01]  /*5270*/  @!P4 STG.E.U8 desc[UR36][R10.64+0x20], R9 ;  /* 0x000020090a00c986 */ /* 0x0001e2000c101124 */
[----:B------:R-:W-:Y:S05]  /*5280*/  @P3 BRA `(.L_x_197) ;  /* 0x00000000000c3947 */ /* 0x000fea0003800000 */
[----:B--2---:R-:W0:Y:S02]  /*5290*/  LDG.E.U8 R155, desc[UR36][R12.64+0x21] ;  /* 0x000021240c9b7981 */ /* 0x004e24000c1e1100 */
[----:B0-----:R-:W-:-:S05]  /*52a0*/  PRMT R9, R155, 0x8880, RZ ;  /* 0x000088809b097816 */ /* 0x001fca00000000ff */
[----:B------:R-:W-:-:S07]  /*52b0*/  IMAD R164, R9, R154, RZ ;  /* 0x0000009a09a47224 */ /* 0x000fce00078e02ff */
.L_x_197:
[----:B------:R-:W-:Y:S05]  /*52c0*/  BSYNC B1 ;  /* 0x0000000000017941 */ /* 0x000fea0003800000 */
.L_x_196:
[----:B------:R-:W-:Y:S01]  /*52d0*/  @!P3 IMAD R43, R43, R153, R164 ;  /* 0x000000992b2bb224 */ /* 0x000fe200078e02a4 */
[----:B------:R-:W-:Y:S04]  /*52e0*/  BSSY B1, `(.L_x_198) ;  /* 0x0000006000017945 */ /* 0x000fe80003800000 */
[----:B------:R0:W-:Y:S01]  /*52f0*/  @!P3 STG.E.U8 desc[UR36][R10.64+0x21], R43 ;  /* 0x0000212b0a00b986 */ /* 0x0001e2000c101124 */
[----:B------:R-:W-:Y:S05]  /*5300*/  @P5 BRA `(.L_x_199) ;  /* 0x00000000000c5947 */ /* 0x000fea0003800000 */
[----:B--2---:R-:W0:Y:S02]  /*5310*/  LDG.E.U8 R155, desc[UR36][R4.64+0x28] ;  /* 0x00002824049b7981 */ /* 0x004e24000c1e1100 */
[----:B0-----:R-:W-:-:S05]  /*5320*/  PRMT R9, R155, 0x8880, RZ ;  /* 0x000088809b097816 */ /* 0x001fca00000000ff */
[----:B------:R-:W-:-:S07]  /*5330*/  IMAD R164, R9, R154, RZ ;  /* 0x0000009a09a47224 */ /* 0x000fce00078e02ff */
.L_x_199:
[----:B------:R-:W-:Y:S05]  /*5340*/  BSYNC B1 ;  /* 0x0000000000017941 */ /* 0x000fea0003800000 */
.L_x_198:
[----:B0-----:R-:W-:Y:S01]  /*5350*/  @!P5 IMAD R9, R44, R153, R164 ;  /* 0x000000992c09d224 */ /* 0x001fe200078e02a4 */
[----:B------:R-:W-:Y:S04]  /*5360*/  BSSY B1, `(.L_x_200) ;  /* 0x0000006000017945 */ /* 0x000fe80003800000 */
[----:B------:R0:W-:Y:S01]  /*5370*/  @!P5 STG.E.U8 desc[UR36][R6.64+0x28], R9 ;  /* 0x000028090600d986 */ /* 0x0001e2000c101124 */
[----:B------:R-:W-:Y:S05]  /*5380*/  @P1 BRA `(.L_x_201) ;  /* 0x00000000000c1947 */ /* 0x000fea0003800000 */
[----:B--2---:R-:W0:Y:S02]  /*5390*/  LDG.E.U8 R155, desc[UR36][R4.64+0x29] ;  /* 0x00002924049b7981 */ /* 0x004e24000c1e1100 */
[----:B0-----:R-:W-:-:S05]  /*53a0*/  PRMT R9, R155, 0x8880, RZ ;  /* 0x000088809b097816 */ /* 0x001fca00000000ff */
[----:B------:R-:W-:-:S07]  /*53b0*/  IMAD R164, R9, R154, RZ ;  /* 0x0000009a09a47224 */ /* 0x000fce00078e02ff */
.L_x_201:
[----:B------:R-:W-:Y:S05]  /*53c0*/  BSYNC B1 ;  /* 0x0000000000017941 */ /* 0x000fea0003800000 */
.L_x_200:
        /* <DEDUP_REMOVED lines=11> */
.L_x_203:
[----:B------:R-:W-:Y:S05]  /*5480*/  BSYNC B1 ;  /* 0x0000000000017941 */ /* 0x000fea0003800000 */
.L_x_202:
[----:B0-----:R-:W-:Y:S01]  /*5490*/  @!P4 IMAD R9, R46, R153, R164 ;  /* 0x000000992e09c224 */ /* 0x001fe200078e02a4 */
[----:B------:R-:W-:Y:S04]  /*54a0*/  BSSY B1, `(.L_x_204) ;  /* 0x0000006000017945 */ /* 0x000fe80003800000 */
[----:B------:R0:W-:Y:S01]  /*54b0*/  @!P4 STG.E.U8 desc[UR36][R10.64+0x28], R9 ;  /* 0x000028090a00c986 */ /* 0x0001e2000c101124 */
[----:B------:R-:W-:Y:S05]  /*54c0*/  @P3 BRA `(.L_x_205) ;  /* 0x00000000000c3947 */ /* 0x000fea0003800000 */
[----:B--2---:R-:W0:Y:S02]  /*54d0*/  LDG.E.U8 R155, desc[UR36][R12.64+0x29] ;  /* 0x000029240c9b7981 */ /* 0x004e24000c1e1100 */
[----:B0-----:R-:W-:-:S05]  /*54e0*/  PRMT R9, R155, 0x8880, RZ ;  /* 0x000088809b097816 */ /* 0x001fca00000000ff */
[----:B------:R-:W-:-:S07]  /*54f0*/  IMAD R164, R9, R154, RZ ;  /* 0x0000009a09a47224 */ /* 0x000fce00078e02ff */
.L_x_205:
[----:B------:R-:W-:Y:S05]  /*5500*/  BSYNC B1 ;  /* 0x0000000000017941 */ /* 0x000fea0003800000 */
.L_x_204:
[----:B------:R-:W-:Y:S01]  /*5510*/  @!P3 IMAD R47, R47, R153, R164 ;  /* 0x000000992f2fb224 */ /* 0x000fe200078e02a4 */
[----:B------:R-:W-:Y:S04]  /*5520*/  BSSY B1, `(.L_x_206) ;  /* 0x0000006000017945 */ /* 0x000fe80003800000 */
[----:B------:R0:W-:Y:S01]  /*5530*/  @!P3 STG.E.U8 desc[UR36][R10.64+0x29], R47 ;  /* 0x0000292f0a00b986 */ /* 0x0001e2000c101124 */
[----:B------:R-:W-:Y:S05]  /*5540*/  @P5 BRA `(.L_x_207) ;  /* 0x00000000000c5947 */ /* 0x000fea0003800000 */
[----:B--2---:R-:W0:Y:S02]  /*5550*/  LDG.E.U8 R155, desc[UR36][R4.64+0x30] ;  /* 0x00003024049b7981 */ /* 0x004e24000c1e1100 */
[----:B0-----:R-:W-:-:S05]  /*5560*/  PRMT R9, R155, 0x8880, RZ ;  /* 0x000088809b097816 */ /* 0x001fca00000000ff */
[----:B------:R-:W-:-:S07]  /*5570*/  IMAD R164, R9, R154, RZ ;  /* 0x0000009a09a47224 */ /* 0x000fce00078e02ff */
.L_x_207:
[----:B------:R-:W-:Y:S05]  /*5580*/  BSYNC B1 ;  /* 0x0000000000017941 */ /* 0x000fea0003800000 */
.L_x_206:
[----:B0-----:R-:W-:Y:S01]  /*5590*/  @!P5 IMAD R9, R48, R153, R164 ;  /* 0x000000993009d224 */ /* 0x001fe200078e02a4 */
[----:B------:R-:W-:Y:S04]  /*55a0*/  BSSY B1, `(.L_x_208) ;  /* 0x0000006000017945 */ /* 0x000fe80003800000 */
[----:B------:R0:W-:Y:S01]  /*55b0*/  @!P5 STG.E.U8 desc[UR36][R6.64+0x30], R9 ;  /* 0x000030090600d986 */ /* 0x0001e2000c101124 */
[----:B------:R-:W-:Y:S05]  /*55c0*/  @P1 BRA `(.L_x_209) ;  /* 0x00000000000c1947 */ /* 0x000fea0003800000 */
[----:B--2---:R-:W0:Y:S02]  /*55d0*/  LDG.E.U8 R155, desc[UR36][R4.64+0x31] ;  /* 0x00003124049b7981 */ /* 0x004e24000c1e1100 */
[----:B0-----:R-:W-:-:S05]  /*55e0*/  PRMT R9, R155, 0x8880, RZ ;  /* 0x000088809b097816 */ /* 0x001fca00000000ff */
[----:B------:R-:W-:-:S07]  /*55f0*/  IMAD R164, R9, R154, RZ ;  /* 0x0000009a09a47224 */ /* 0x000fce00078e02ff */
.L_x_209:
[----:B------:R-:W-:Y:S05]  /*5600*/  BSYNC B1 ;  /* 0x0000000000017941 */ /* 0x000fea0003800000 */
.L_x_208:
        /* <DEDUP_REMOVED lines=11> */
.L_x_211:
[----:B------:R-:W-:Y:S05]  /*56c0*/  BSYNC B1 ;  /* 0x0000000000017941 */ /* 0x000fea0003800000 */
.L_x_210:
[----:B0-----:R-:W-:Y:S01]  /*56d0*/  @!P4 IMAD R9, R50, R153, R164 ;  /* 0x000000993209c224 */ /* 0x001fe200078e02a4 */
[----:B------:R-:W-:Y:S04]  /*56e0*/  BSSY B1, `(.L_x_212) ;  /* 0x0000006000017945 */ /* 0x000fe80003800000 */
[----:B------:R0:W-:Y:S01]  /*56f0*/  @!P4 STG.E.U8 desc[UR36][R10.64+0x30], R9 ;  /* 0x000030090a00c986 */ /* 0x0001e2000c101124 */
[----:B------:R-:W-:Y:S05]  /*5700*/  @P3 BRA `(.L_x_213) ;  /* 0x00000000000c3947 */ /* 0x000fea0003800000 */
[----:B--2---:R-:W0:Y:S02]  /*5710*/  LDG.E.U8 R155, desc[UR36][R12.64+0x31] ;  /* 0x000031240c9b7981 */ /* 0x004e24000c1e1100 */
[----:B0-----:R-:W-:-:S05]  /*5720*/  PRMT R9, R155, 0x8880, RZ ;  /* 0x000088809b097816 */ /* 0x001fca00000000ff */
[----:B------:R-:W-:-:S07]  /*5730*/  IMAD R164, R9, R154, RZ ;  /* 0x0000009a09a47224 */ /* 0x000fce00078e02ff */
.L_x_213:
[----:B------:R-:W-:Y:S05]  /*5740*/  BSYNC B1 ;  /* 0x0000000000017941 */ /* 0x000fea0003800000 */
.L_x_212:
[----:B------:R-:W-:Y:S01]  /*5750*/  @!P3 IMAD R51, R51, R153, R164 ;  /* 0x000000993333b224 */ /* 0x000fe200078e02a4 */
[----:B------:R-:W-:Y:S04]  /*5760*/  BSSY B1, `(.L_x_214) ;  /* 0x0000006000017945 */ /* 0x000fe80003800000 */
[----:B------:R0:W-:Y:S01]  /*5770*/  @!P3 STG.E.U8 desc[UR36][R10.64+0x31], R51 ;  /* 0x000031330a00b986 */ /* 0x0001e2000c101124 */
[----:B------:R-:W-:Y:S05]  /*5780*/  @P5 BRA `(.L_x_215) ;  /* 0x00000000000c5947 */ /* 0x000fea0003800000 */
[----:B--2---:R-:W0:Y:S02]  /*5790*/  LDG.E.U8 R155, desc[UR36][R4.64+0x38] ;  /* 0x00003824049b7981 */ /* 0x004e24000c1e1100 */
[----:B0-----:R-:W-:-:S05]  /*57a0*/  PRMT R9, R155, 0x8880, RZ ;  /* 0x000088809b097816 */ /* 0x001fca00000000ff */
[----:B------:R-:W-:-:S07]  /*57b0*/  IMAD R164, R9, R154, RZ ;  /* 0x0000009a09a47224 */ /* 0x000fce00078e02ff */
.L_x_215:
[----:B------:R-:W-:Y:S05]  /*57c0*/  BSYNC B1 ;  /* 0x0000000000017941 */ /* 0x000fea0003800000 */
.L_x_214:
[----:B0-----:R-:W-:Y:S01]  /*57d0*/  @!P5 IMAD R9, R52, R153, R164 ;  /* 0x000000993409d224 */ /* 0x001fe200078e02a4 */
[----:B------:R-:W-:Y:S04]  /*57e0*/  BSSY B1, `(.L_x_216) ;  /* 0x0000006000017945 */ /* 0x000fe80003800000 */
[----:B------:R0:W-:Y:S01]  /*57f0*/  @!P5 STG.E.U8 desc[UR36][R6.64+0x38], R9 ;  /* 0x000038090600d986 */ /* 0x0001e2000c101124 */
[----:B------:R-:W-:Y:S05]  /*5800*/  @P1 BRA `(.L_x_217) ;  /* 0x00000000000c1947 */ /* 0x000fea0003800000 */
[----:B--2---:R-:W0:Y:S02]  /*5810*/  LDG.E.U8 R155, desc[UR36][R4.64+0x39] ;  /* 0x00003924049b7981 */ /* 0x004e24000c1e1100 */
[----:B0-----:R-:W-:-:S05]  /*5820*/  PRMT R9, R155, 0x8880, RZ ;  /* 0x000088809b097816 */ /* 0x001fca00000000ff */
[----:B------:R-:W-:-:S07]  /*5830*/  IMAD R164, R9, R154, RZ ;  /* 0x0000009a09a47224 */ /* 0x000fce00078e02ff */
.L_x_217:
[----:B------:R-:W-:Y:S05]  /*5840*/  BSYNC B1 ;  /* 0x0000000000017941 */ /* 0x000fea0003800000 */
.L_x_216:
        /* <DEDUP_REMOVED lines=11> */
.L_x_219:
[----:B------:R-:W-:Y:S05]  /*5900*/  BSYNC B1 ;  /* 0x0000000000017941 */ /* 0x000fea0003800000 */
.L_x_218:
[----:B0-----:R-:W-:Y:S01]  /*5910*/  @!P4 IMAD R9, R54, R153, R164 ;  /* 0x000000993609c224 */ /* 0x001fe200078e02a4 */
[----:B------:R-:W-:Y:S04]  /*5920*/  BSSY B1, `(.L_x_220) ;  /* 0x0000006000017945 */ /* 0x000fe80003800000 */
[----:B------:R0:W-:Y:S01]  /*5930*/  @!P4 STG.E.U8 desc[UR36][R10.64+0x38], R9 ;  /* 0x000038090a00c986 */ /* 0x0001e2000c101124 */
[----:B------:R-:W-:Y:S05]  /*5940*/  @P3 BRA `(.L_x_221) ;  /* 0x00000000000c3947 */ /* 0x000fea0003800000 */
[----:B--2---:R-:W0:Y:S02]  /*5950*/  LDG.E.U8 R155, desc[UR36][R12.64+0x39] ;  /* 0x000039240c9b7981 */ /* 0x004e24000c1e1100 */
[----:B0-----:R-:W-:-:S05]  /*5960*/  PRMT R9, R155, 0x8880, RZ ;  /* 0x000088809b097816 */ /* 0x001fca00000000ff */
[----:B------:R-:W-:-:S07]  /*5970*/  IMAD R164, R9, R154, RZ ;  /* 0x0000009a09a47224 */ /* 0x000fce00078e02ff */
.L_x_221:
[----:B------:R-:W-:Y:S05]  /*5980*/  BSYNC B1 ;  /* 0x0000000000017941 */ /* 0x000fea0003800000 */
.L_x_220:
[----:B------:R-:W-:Y:S01]  /*5990*/  @!P3 IMAD R55, R55, R153, R164 ;  /* 0x000000993737b224 */ /* 0x000fe200078e02a4 */
[----:B------:R-:W-:Y:S04]  /*59a0*/  BSSY B1, `(.L_x_222) ;  /* 0x0000006000017945 */ /* 0x000fe80003800000 */
[----:B------:R0:W-:Y:S01]  /*59b0*/  @!P3 STG.E.U8 desc[UR36][R10.64+0x39], R55 ;  /* 0x000039370a00b986 */ /* 0x0001e2000c101124 */
[----:B------:R-:W-:Y:S05]  /*59c0*/  @P5 BRA `(.L_x_223) ;  /* 0x00000000000c5947 */ /* 0x000fea0003800000 */
[----:B--2---:R-:W0:Y:S02]  /*59d0*/  LDG.E.U8 R155, desc[UR36][R4.64+0x40] ;  /* 0x00004024049b7981 */ /* 0x004e24000c1e1100 */
[----:B0-----:R-:W-:-:S05]  /*59e0*/  PRMT R9, R155, 0x8880, RZ ;  /* 0x000088809b097816 */ /* 0x001fca00000000ff */
[----:B------:R-:W-:-:S07]  /*59f0*/  IMAD R164, R9, R154, RZ ;  /* 0x0000009a09a47224 */ /* 0x000fce00078e02ff */
.L_x_223:
[----:B------:R-:W-:Y:S05]  /*5a00*/  BSYNC B1 ;  /* 0x0000000000017941 */ /* 0x000fea0003800000 */
.L_x_222:
[----:B0-----:R-:W-:Y:S01]  /*5a10*/  @!P5 IMAD R9, R56, R153, R164 ;  /* 0x000000993809d224 */ /* 0x001fe200078e02a4 */
[----:B------:R-:W-:Y:S04]  /*5a20*/  BSSY B1, `(.L_x_224) ;  /* 0x0000006000017945 */ /* 0x000fe80003800000 */
[----:B------:R0:W-:Y:S01]  /*5a30*/  @!P5 STG.E.U8 desc[UR36][R6.64+0x40], R9 ;  /* 0x000040090600d986 */ /* 0x0001e2000c101124 */
[----:B------:R-:W-:Y:S05]  /*5a40*/  @P1 BRA `(.L_x_225) ;  /* 0x00000000000c1947 */ /* 0x000fea0003800000 */
[----:B--2---:R-:W0:Y:S02]  /*5a50*/  LDG.E.U8 R155, desc[UR36][R4.64+0x41] ;  /* 0x00004124049b7981 */ /* 0x004e24000c1e1100 */
[----:B0-----:R-:W-:-:S05]  /*5a60*/  PRMT R9, R155, 0x8880, RZ ;  /* 0x000088809b097816 */ /* 0x001fca00000000ff */
[----:B------:R-:W-:-:S07]  /*5a70*/  IMAD R164, R9, R154, RZ ;  /* 0x0000009a09a47224 */ /* 0x000fce00078e02ff */
.L_x_225:
[----:B------:R-:W-:Y:S05]  /*5a80*/  BSYNC B1 ;  /* 0x0000000000017941 */ /* 0x000fea0003800000 */
.L_x_224:
        /* <DEDUP_REMOVED lines=11> */
.L_x_227:
[----:B------:R-:W-:Y:S05]  /*5b40*/  BSYNC B1 ;  /* 0x0000000000017941 */ /* 0x000fea0003800000 */
.L_x_226:
[----:B0-----:R-:W-:Y:S01]  /*5b50*/  @!P4 IMAD R9, R58, R153, R164 ;  /* 0x000000993a09c224 */ /* 0x001fe200078e02a4 */
[----:B------:R-:W-:Y:S04]  /*5b60*/  BSSY B1, `(.L_x_228) ;  /* 0x0000006000017945 */ /* 0x000fe80003800000 */
[----:B------:R0:W-:Y:S01]  /*5b70*/  @!P4 STG.E.U8 desc[UR36][R10.64+0x40], R9 ;  /* 0x000040090a00c986 */ /* 0x0001e2000c101124 */
[----:B------:R-:W-:Y:S05]  /*5b80*/  @P3 BRA `(.L_x_229) ;  /* 0x00000000000c3947 */ /* 0x000fea0003800000 */
[----:B--2---:R-:W0:Y:S02]  /*5b90*/  LDG.E.U8 R155, desc[UR36][R12.64+0x41] ;  /* 0x000041240c9b7981 */ /* 0x004e24000c1e1100 */
[----:B0-----:R-:W-:-:S05]  /*5ba0*/  PRMT R9, R155, 0x8880, RZ ;  /* 0x000088809b097816 */ /* 0x001fca00000000ff */
[----:B------:R-:W-:-:S07]  /*5bb0*/  IMAD R164, R9, R154, RZ ;  /* 0x0000009a09a47224 */ /* 0x000fce00078e02ff */
.L_x_229:
[----:B------:R-:W-:Y:S05]  /*5bc0*/  BSYNC B1 ;  /* 0x0000000000017941 */ /* 0x000fea0003800000 */
.L_x_228:
[----:B------:R-:W-:Y:S01]  /*5bd0*/  @!P3 IMAD R59, R59, R153, R164 ;  /* 0x000000993b3bb224 */ /* 0x000fe200078e02a4 */
[----:B------:R-:W-:Y:S04]  /*5be0*/  BSSY B1, `(.L_x_230) ;  /* 0x0000006000017945 */ /* 0x000fe80003800000 */
[----:B------:R0:W-:Y:S01]  /*5bf0*/  @!P3 STG.E.U8 desc[UR36][R10.64+0x41], R59 ;  /* 0x0000413b0a00b986 */ /* 0x0001e2000c101124 */
[----:B------:R-:W-:Y:S05]  /*5c00*/  @P5 BRA `(.L_x_231) ;  /* 0x00000000000c5947 */ /* 0x000fea0003800000 */
[----:B--2---:R-:W0:Y:S02]  /*5c10*/  LDG.E.U8 R155, desc[UR36][R4.64+0x48] ;  /* 0x00004824049b7981 */ /* 0x004e24000c1e1100 */
[----:B0-----:R-:W-:-:S05]  /*5c20*/  PRMT R9, R155, 0x8880, RZ ;  /* 0x000088809b097816 */ /* 0x001fca00000000ff */
[----:B------:R-:W-:-:S07]  /*5c30*/  IMAD R164, R9, R154, RZ ;  /* 0x0000009a09a47224 */ /* 0x000fce00078e02ff */
.L_x_231:
[----:B------:R-:W-:Y:S05]  /*5c40*/  BSYNC B1 ;  /* 0x0000000000017941 */ /* 0x000fea0003800000 */
.L_x_230:
[----:B0-----:R-:W-:Y:S01]  /*5c50*/  @!P5 IMAD R9, R60, R153, R164 ;  /* 0x000000993c09d224 */ /* 0x001fe200078e02a4 */
[----:B------:R-:W-:Y:S04]  /*5c60*/  BSSY B1, `(.L_x_232) ;  /* 0x0000006000017945 */ /* 0x000fe80003800000 */
[----:B------:R0:W-:Y:S01]  /*5c70*/  @!P5 STG.E.U8 desc[UR36][R6.64+0x48], R9 ;  /* 0x000048090600d986 */ /* 0x0001e2000c101124 */
[----:B------:R-:W-:Y:S05]  /*5c80*/  @P1 BRA `(.L_x_233) ;  /* 0x00000000000c1947 */ /* 0x000fea0003800000 */
[----:B--2---:R-:W0:Y:S02]  /*5c90*/  LDG.E.U8 R155, desc[UR36][R4.64+0x49] ;  /* 0x00004924049b7981 */ /* 0x004e24000c1e1100 */
[----:B0-----:R-:W-:-:S05]  /*5ca0*/  PRMT R9, R155, 0x8880, RZ ;  /* 0x000088809b097816 */ /* 0x001fca00000000ff */
[----:B------:R-:W-:-:S07]  /*5cb0*/  IMAD R164, R9, R154, RZ ;  /* 0x0000009a09a47224 */ /* 0x000fce00078e02ff */
.L_x_233:
[----:B------:R-:W-:Y:S05]  /*5cc0*/  BSYNC B1 ;  /* 0x0000000000017941 */ /* 0x000fea0003800000 */
.L_x_232:
        /* <DEDUP_REMOVED lines=11> */
.L_x_235:
[----:B------:R-:W-:Y:S05]  /*5d80*/  BSYNC B1 ;  /* 0x0000000000017941 */ /* 0x000fea0003800000 */
.L_x_234:
[----:B0-----:R-:W-:Y:S01]  /*5d90*/  @!P4 IMAD R9, R62, R153, R164 ;  /* 0x000000993e09c224 */ /* 0x001fe200078e02a4 */
[----:B------:R-:W-:Y:S04]  /*5da0*/  BSSY B1, `(.L_x_236) ;  /* 0x0000006000017945 */ /* 0x000fe80003800000 */
[----:B------:R0:W-:Y:S01]  /*5db0*/  @!P4 STG.E.U8 desc[UR36][R10.64+0x48], R9 ;  /* 0x000048090a00c986 */ /* 0x0001e2000c101124 */
[----:B------:R-:W-:Y:S05]  /*5dc0*/  @P3 BRA `(.L_x_237) ;  /* 0x00000000000c3947 */ /* 0x000fea0003800000 */
[----:B--2---:R-:W0:Y:S02]  /*5dd0*/  LDG.E.U8 R155, desc[UR36][R12.64+0x49] ;  /* 0x000049240c9b7981 */ /* 0x004e24000c1e1100 */
[----:B0-----:R-:W-:-:S05]  /*5de0*/  PRMT R9, R155, 0x8880, RZ ;  /* 0x000088809b097816 */ /* 0x001fca00000000ff */
[----:B------:R-:W-:-:S07]  /*5df0*/  IMAD R164, R9, R154, RZ ;  /* 0x0000009a09a47224 */ /* 0x000fce00078e02ff */
.L_x_237:
[----:B------:R-:W-:Y:S05]  /*5e00*/  BSYNC B1 ;  /* 0x0000000000017941 */ /* 0x000fea0003800000 */
.L_x_236:
[----:B------:R-:W-:Y:S01]  /*5e10*/  @!P3 IMAD R63, R63, R153, R164 ;  /* 0x000000993f3fb224 */ /* 0x000fe200078e02a4 */
[----:B------:R-:W-:Y:S04]  /*5e20*/  BSSY B1, `(.L_x_238) ;  /* 0x0000006000017945 */ /* 0x000fe80003800000 */
[----:B------:R0:W-:Y:S01]  /*5e30*/  @!P3 STG.E.U8 desc[UR36][R10.64+0x49], R63 ;  /* 0x0000493f0a00b986 */ /* 0x0001e2000c101124 */
[----:B------:R-:W-:Y:S05]  /*5e40*/  @P5 BRA `(.L_x_239) ;  /* 0x00000000000c5947 */ /* 0x000fea0003800000 */
[----:B--2---:R-:W0:Y:S02]  /*5e50*/  LDG.E.U8 R155, desc[UR36][R4.64+0x50] ;  /* 0x00005024049b7981 */ /* 0x004e24000c1e1100 */
[----:B0-----:R-:W-:-:S05]  /*5e60*/  PRMT R9, R155, 0x8880, RZ ;  /* 0x000088809b097816 */ /* 0x001fca00000000ff */
[----:B------:R-:W-:-:S07]  /*5e70*/  IMAD R164, R9, R154, RZ ;  /* 0x0000009a09a47224 */ /* 0x000fce00078e02ff */
.L_x_239:
[----:B------:R-:W-:Y:S05]  /*5e80*/  BSYNC B1 ;  /* 0x0000000000017941 */ /* 0x000fea0003800000 */
.L_x_238:
[----:B0-----:R-:W-:Y:S01]  /*5e90*/  @!P5 IMAD R9, R64, R153, R164 ;  /* 0x000000994009d224 */ /* 0x001fe200078e02a4 */
[----:B------:R-:W-:Y:S04]  /*5ea0*/  BSSY B1, `(.L_x_240) ;  /* 0x0000006000017945 */ /* 0x000fe80003800000 */
[----:B------:R0:W-:Y:S01]  /*5eb0*/  @!P5 STG.E.U8 desc[UR36][R6.64+0x50], R9 ;  /* 0x000050090600d986 */ /* 0x0001e2000c101124 */
[----:B------:R-:W-:Y:S05]  /*5ec0*/  @P1 BRA `(.L_x_241) ;  /* 0x00000000000c1947 */ /* 0x000fea0003800000 */
[----:B--2---:R-:W0:Y:S02]  /*5ed0*/  LDG.E.U8 R155, desc[UR36][R4.64+0x51] ;  /* 0x00005124049b7981 */ /* 0x004e24000c1e1100 */
[----:B0-----:R-:W-:-:S05]  /*5ee0*/  PRMT R9, R155, 0x8880, RZ ;  /* 0x000088809b097816 */ /* 0x001fca00000000ff */
[----:B------:R-:W-:-:S07]  /*5ef0*/  IMAD R164, R9, R154, RZ ;  /* 0x0000009a09a47224 */ /* 0x000fce00078e02ff */
.L_x_241:
[----:B------:R-:W-:Y:S05]  /*5f00*/  BSYNC B1 ;  /* 0x0000000000017941 */ /* 0x000fea0003800000 */
.L_x_240:
        /* <DEDUP_REMOVED lines=11> */
.L_x_243:
[----:B------:R-:W-:Y:S05]  /*5fc0*/  BSYNC B1 ;  /* 0x0000000000017941 */ /* 0x000fea0003800000 */
.L_x_242:
[----:B0-----:R-:W-:Y:S01]  /*5fd0*/  @!P4 IMAD R9, R66, R153, R164 ;  /* 0x000000994209c224 */ /* 0x001fe200078e02a4 */
[----:B------:R-:W-:Y:S04]  /*5fe0*/  BSSY B1, `(.L_x_244) ;  /* 0x0000006000017945 */ /* 0x000fe80003800000 */
[----:B------:R0:W-:Y:S01]  /*5ff0*/  @!P4 STG.E.U8 desc[UR36][R10.64+0x50], R9 ;  /* 0x000050090a00c986 */ /* 0x0001e2000c101124 */
[----:B------:R-:W-:Y:S05]  /*6000*/  @P3 BRA `(.L_x_245) ;  /* 0x00000000000c3947 */ /* 0x000fea0003800000 */
[----:B--2---:R-:W0:Y:S02]  /*6010*/  LDG.E.U8 R155, desc[UR36][R12.64+0x51] ;  /* 0x000051240c9b7981 */ /* 0x004e24000c1e1100 */
[----:B0-----:R-:W-:-:S05]  /*6020*/  PRMT R9, R155, 0x8880, RZ ;  /* 0x000088809b097816 */ /* 0x001fca00000000ff */
[----:B------:R-:W-:-:S07]  /*6030*/  IMAD R164, R9, R154, RZ ;  /* 0x0000009a09a47224 */ /* 0x000fce00078e02ff */
.L_x_245:
[----:B------:R-:W-:Y:S05]  /*6040*/  BSYNC B1 ;  /* 0x0000000000017941 */ /* 0x000fea0003800000 */
.L_x_244:
[----:B------:R-:W-:Y:S01]  /*6050*/  @!P3 IMAD R67, R67, R153, R164 ;  /* 0x000000994343b224 */ /* 0x000fe200078e02a4 */
[----:B------:R-:W-:Y:S04]  /*6060*/  BSSY B1, `(.L_x_246) ;  /* 0x0000006000017945 */ /* 0x000fe80003800000 */
[----:B------:R0:W-:Y:S01]  /*6070*/  @!P3 STG.E.U8 desc[UR36][R10.64+0x51], R67 ;  /* 0x000051430a00b986 */ /* 0x0001e2000c101124 */
[----:B------:R-:W-:Y:S05]  /*6080*/  @P5 BRA `(.L_x_247) ;  /* 0x00000000000c5947 */ /* 0x000fea0003800000 */
[----:B--2---:R-:W0:Y:S02]  /*6090*/  LDG.E.U8 R155, desc[UR36][R4.64+0x58] ;  /* 0x00005824049b7981 */ /* 0x004e24000c1e1100 */
[----:B0-----:R-:W-:-:S05]  /*60a0*/  PRMT R9, R155, 0x8880, RZ ;  /* 0x000088809b097816 */ /* 0x001fca00000000ff */
[----:B------:R-:W-:-:S07]  /*60b0*/  IMAD R164, R9, R154, RZ ;  /* 0x0000009a09a47224 */ /* 0x000fce00078e02ff */
.L_x_247:
[----:B------:R-:W-:Y:S05]  /*60c0*/  BSYNC B1 ;  /* 0x0000000000017941 */ /* 0x000fea0003800000 */
.L_x_246:
[----:B0-----:R-:W-:Y:S01]  /*60d0*/  @!P5 IMAD R9, R68, R153, R164 ;  /* 0x000000994409d224 */ /* 0x001fe200078e02a4 */
[----:B------:R-:W-:Y:S04]  /*60e0*/  BSSY B1, `(.L_x_248) ;  /* 0x0000006000017945 */ /* 0x000fe80003800000 */
[----:B------:R0:W-:Y:S01]  /*60f0*/  @!P5 STG.E.U8 desc[UR36][R6.64+0x58], R9 ;  /* 0x000058090600d986 */ /* 0x0001e2000c101124 */
[----:B------:R-:W-:Y:S05]  /*6100*/  @P1 BRA `(.L_x_249) ;  /* 0x00000000000c1947 */ /* 0x000fea0003800000 */
[----:B--2---:R-:W0:Y:S02]  /*6110*/  LDG.E.U8 R155, desc[UR36][R4.64+0x59] ;  /* 0x00005924049b7981 */ /* 0x004e24000c1e1100 */
[----:B0-----:R-:W-:-:S05]  /*6120*/  PRMT R9, R155, 0x8880, RZ ;  /* 0x000088809b097816 */ /* 0x001fca00000000ff */
[----:B------:R-:W-:-:S07]  /*6130*/  IMAD R164, R9, R154, RZ ;  /* 0x0000009a09a47224 */ /* 0x000fce00078e02ff */
.L_x_249:
[----:B------:R-:W-:Y:S05]  /*6140*/  BSYNC B1 ;  /* 0x0000000000017941 */ /* 0x000fea0003800000 */
.L_x_248:
        /* <DEDUP_REMOVED lines=11> */
.L_x_251:
[----:B------:R-:W-:Y:S05]  /*6200*/  BSYNC B1 ;  /* 0x0000000000017941 */ /* 0x000fea0003800000 */
.L_x_250:
[----:B0-----:R-:W-:Y:S01]  /*6210*/  @!P4 IMAD R9, R70, R153, R164 ;  /* 0x000000994609c224 */ /* 0x001fe200078e02a4 */
[----:B------:R-:W-:Y:S04]  /*6220*/  BSSY B1, `(.L_x_252) ;  /* 0x0000006000017945 */ /* 0x000fe80003800000 */
[----:B------:R0:W-:Y:S01]  /*6230*/  @!P4 STG.E.U8 desc[UR36][R10.64+0x58], R9 ;  /* 0x000058090a00c986 */ /* 0x0001e2000c101124 */
[----:B------:R-:W-:Y:S05]  /*6240*/  @P3 BRA `(.L_x_253) ;  /* 0x00000000000c3947 */ /* 0x000fea0003800000 */
[----:B--2---:R-:W0:Y:S02]  /*6250*/  LDG.E.U8 R155, desc[UR36][R12.64+0x59] ;  /* 0x000059240c9b7981 */ /* 0x004e24000c1e1100 */
[----:B0-----:R-:W-:-:S05]  /*6260*/  PRMT R9, R155, 0x8880, RZ ;  /* 0x000088809b097816 */ /* 0x001fca00000000ff */
[----:B------:R-:W-:-:S07]  /*6270*/  IMAD R164, R9, R154, RZ ;  /* 0x0000009a09a47224 */ /* 0x000fce00078e02ff */
.L_x_253:
[----:B------:R-:W-:Y:S05]  /*6280*/  BSYNC B1 ;  /* 0x0000000000017941 */ /* 0x000fea0003800000 */
.L_x_252:
[----:B------:R-:W-:Y:S01]  /*6290*/  @!P3 IMAD R71, R71, R153, R164 ;  /* 0x000000994747b224 */ /* 0x000fe200078e02a4 */
[----:B------:R-:W-:Y:S04]  /*62a0*/  BSSY B1, `(.L_x_254) ;  /* 0x0000006000017945 */ /* 0x000fe80003800000 */
[----:B------:R0:W-:Y:S01]  /*62b0*/  @!P3 STG.E.U8 desc[UR36][R10.64+0x59], R71 ;  /* 0x000059470a00b986 */ /* 0x0001e2000c101124 */
[----:B------:R-:W-:Y:S05]  /*62c0*/  @P5 BRA `(.L_x_255) ;  /* 0x00000000000c5947 */ /* 0x000fea0003800000 */
[----:B--2---:R-:W0:Y:S02]  /*62d0*/  LDG.E.U8 R155, desc[UR36][R4.64+0x60] ;  /* 0x00006024049b7981 */ /* 0x004e24000c1e1100 */
[----:B0-----:R-:W-:-:S05]  /*62e0*/  PRMT R9, R155, 0x8880, RZ ;  /* 0x000088809b097816 */ /* 0x001fca00000000ff */
[----:B------:R-:W-:-:S07]  /*62f0*/  IMAD R164, R9, R154, RZ ;  /* 0x0000009a09a47224 */ /* 0x000fce00078e02ff */
.L_x_255:
[----:B------:R-:W-:Y:S05]  /*6300*/  BSYNC B1 ;  /* 0x0000000000017941 */ /* 0x000fea0003800000 */
.L_x_254:
[----:B0-----:R-:W-:Y:S01]  /*6310*/  @!P5 IMAD R9, R72, R153, R164 ;  /* 0x000000994809d224 */ /* 0x001fe200078e02a4 */
[----:B------:R-:W-:Y:S04]  /*6320*/  BSSY B1, `(.L_x_256) ;  /* 0x0000006000017945 */ /* 0x000fe80003800000 */
[----:B------:R0:W-:Y:S01]  /*6330*/  @!P5 STG.E.U8 desc[UR36][R6.64+0x60], R9 ;  /* 0x000060090600d986 */ /* 0x0001e2000c101124 */
[----:B------:R-:W-:Y:S05]  /*6340*/  @P1 BRA `(.L_x_257) ;  /* 0x00000000000c1947 */ /* 0x000fea0003800000 */
[----:B--2---:R-:W0:Y:S02]  /*6350*/  LDG.E.U8 R155, desc[UR36][R4.64+0x61] ;  /* 0x00006124049b7981 */ /* 0x004e24000c1e1100 */
[----:B0-----:R-:W-:-:S05]  /*6360*/  PRMT R9, R155, 0x8880, RZ ;  /* 0x000088809b097816 */ /* 0x001fca00000000ff */
[----:B------:R-:W-:-:S07]  /*6370*/  IMAD R164, R9, R154, RZ ;  /* 0x0000009a09a47224 */ /* 0x000fce00078e02ff */
.L_x_257:
[----:B------:R-:W-:Y:S05]  /*6380*/  BSYNC B1 ;  /* 0x0000000000017941 */ /* 0x000fea0003800000 */
.L_x_256:
        /* <DEDUP_REMOVED lines=11> */
.L_x_259:
[----:B------:R-:W-:Y:S05]  /*6440*/  BSYNC B1 ;  /* 0x0000000000017941 */ /* 0x000fea0003800000 */
.L_x_258:
[----:B0-----:R-:W-:Y:S01]  /*6450*/  @!P4 IMAD R9, R74, R153, R164 ;  /* 0x000000994a09c224 */ /* 0x001fe200078e02a4 */
[----:B------:R-:W-:Y:S04]  /*6460*/  BSSY B1, `(.L_x_260) ;  /* 0x0000006000017945 */ /* 0x000fe80003800000 */
[----:B------:R0:W-:Y:S01]  /*6470*/  @!P4 STG.E.U8 desc[UR36][R10.64+0x60], R9 ;  /* 0x000060090a00c986 */ /* 0x0001e2000c101124 */
[----:B------:R-:W-:Y:S05]  /*6480*/  @P3 BRA `(.L_x_261) ;  /* 0x00000000000c3947 */ /* 0x000fea0003800000 */
[----:B--2---:R-:W0:Y:S02]  /*6490*/  LDG.E.U8 R155, desc[UR36][R12.64+0x61] ;  /* 0x000061240c9b7981 */ /* 0x004e24000c1e1100 */
[----:B0-----:R-:W-:-:S05]  /*64a0*/  PRMT R9, R155, 0x8880, RZ ;  /* 0x000088809b097816 */ /* 0x001fca00000000ff */
[----:B------:R-:W-:-:S07]  /*64b0*/  IMAD R164, R9, R154, RZ ;  /* 0x0000009a09a47224 */ /* 0x000fce00078e02ff */
.L_x_261:
[----:B------:R-:W-:Y:S05]  /*64c0*/  BSYNC B1 ;  /* 0x0000000000017941 */ /* 0x000fea0003800000 */
.L_x_260:
[----:B------:R-:W-:Y:S01]  /*64d0*/  @!P3 IMAD R75, R75, R153, R164 ;  /* 0x000000994b4bb224 */ /* 0x000fe200078e02a4 */
[----:B------:R-:W-:Y:S04]  /*64e0*/  BSSY B1, `(.L_x_262) ;  /* 0x0000006000017945 */ /* 0x000fe80003800000 */
[----:B------:R0:W-:Y:S01]  /*64f0*/  @!P3 STG.E.U8 desc[UR36][R10.64+0x61], R75 ;  /* 0x0000614b0a00b986 */ /* 0x0001e2000c101124 */
[----:B------:R-:W-:Y:S05]  /*6500*/  @P5 BRA `(.L_x_263) ;  /* 0x00000000000c5947 */ /* 0x000fea0003800000 */
[----:B--2---:R-:W0:Y:S02]  /*6510*/  LDG.E.U8 R155, desc[UR36][R4.64+0x68] ;  /* 0x00006824049b7981 */ /* 0x004e24000c1e1100 */
[----:B0-----:R-:W-:-:S05]  /*6520*/  PRMT R9, R155, 0x8880, RZ ;  /* 0x000088809b097816 */ /* 0x001fca00000000ff */
[----:B------:R-:W-:-:S07]  /*6530*/  IMAD R164, R9, R154, RZ ;  /* 0x0000009a09a47224 */ /* 0x000fce00078e02ff */
.L_x_263:
[----:B------:R-:W-:Y:S05]  /*6540*/  BSYNC B1 ;  /* 0x0000000000017941 */ /* 0x000fea0003800000 */
.L_x_262:
[----:B0-----:R-:W-:Y:S01]  /*6550*/  @!P5 IMAD R9, R76, R153, R164 ;  /* 0x000000994c09d224 */ /* 0x001fe200078e02a4 */
[----:B------:R-:W-:Y:S04]  /*6560*/  BSSY B1, `(.L_x_264) ;  /* 0x0000006000017945 */ /* 0x000fe80003800000 */
[----:B------:R0:W-:Y:S01]  /*6570*/  @!P5 STG.E.U8 desc[UR36][R6.64+0x68], R9 ;  /* 0x000068090600d986 */ /* 0x0001e2000c101124 */
[----:B------:R-:W-:Y:S05]  /*6580*/  @P1 BRA `(.L_x_265) ;  /* 0x00000000000c1947 */ /* 0x000fea0003800000 */
[----:B--2---:R-:W0:Y:S02]  /*6590*/  LDG.E.U8 R155, desc[UR36][R4.64+0x69] ;  /* 0x00006924049b7981 */ /* 0x004e24000c1e1100 */
[----:B0-----:R-:W-:-:S05]  /*65a0*/  PRMT R9, R155, 0x8880, RZ ;  /* 0x000088809b097816 */ /* 0x001fca00000000ff */
[----:B------:R-:W-:-:S07]  /*65b0*/  IMAD R164, R9, R154, RZ ;  /* 0x0000009a09a47224 */ /* 0x000fce00078e02ff */
.L_x_265:
[----:B------:R-:W-:Y:S05]  /*65c0*/  BSYNC B1 ;  /* 0x0000000000017941 */ /* 0x000fea0003800000 */
.L_x_264:
        /* <DEDUP_REMOVED lines=11> */
.L_x_267:
[----:B------:R-:W-:Y:S05]  /*6680*/  BSYNC B1 ;  /* 0x0000000000017941 */ /* 0x000fea0003800000 */
.L_x_266:
[----:B0-----:R-:W-:Y:S01]  /*6690*/  @!P4 IMAD R9, R78, R153, R164 ;  /* 0x000000994e09c224 */ /* 0x001fe200078e02a4 */
[----:B------:R-:W-:Y:S04]  /*66a0*/  BSSY B1, `(.L_x_268) ;  /* 0x0000006000017945 */ /* 0x000fe80003800000 */
[----:B------:R0:W-:Y:S01]  /*66b0*/  @!P4 STG.E.U8 desc[UR36][R10.64+0x68], R9 ;  /* 0x000068090a00c986 */ /* 0x0001e2000c101124 */
[----:B------:R-:W-:Y:S05]  /*66c0*/  @P3 BRA `(.L_x_269) ;  /* 0x00000000000c3947 */ /* 0x000fea0003800000 */
[----:B--2---:R-:W0:Y:S02]  /*66d0*/  LDG.E.U8 R155, desc[UR36][R12.64+0x69] ;  /* 0x000069240c9b7981 */ /* 0x004e24000c1e1100 */
[----:B0-----:R-:W-:-:S05]  /*66e0*/  PRMT R9, R155, 0x8880, RZ ;  /* 0x000088809b097816 */ /* 0x001fca00000000ff */
[----:B------:R-:W-:-:S07]  /*66f0*/  IMAD R164, R9, R154, RZ ;  /* 0x0000009a09a47224 */ /* 0x000fce00078e02ff */
.L_x_269:
[----:B------:R-:W-:Y:S05]  /*6700*/  BSYNC B1 ;  /* 0x0000000000017941 */ /* 0x000fea0003800000 */
.L_x_268:
[----:B------:R-:W-:Y:S01]  /*6710*/  @!P3 IMAD R79, R79, R153, R164 ;  /* 0x000000994f4fb224 */ /* 0x000fe200078e02a4 */
[----:B------:R-:W-:Y:S04]  /*6720*/  BSSY B1, `(.L_x_270) ;  /* 0x0000006000017945 */ /* 0x000fe80003800000 */
[----:B------:R0:W-:Y:S01]  /*6730*/  @!P3 STG.E.U8 desc[UR36][R10.64+0x69], R79 ;  /* 0x0000694f0a00b986 */ /* 0x0001e2000c101124 */
[----:B------:R-:W-:Y:S05]  /*6740*/  @P5 BRA `(.L_x_271) ;  /* 0x00000000000c5947 */ /* 0x000fea0003800000 */
[----:B--2---:R-:W0:Y:S02]  /*6750*/  LDG.E.U8 R155, desc[UR36][R4.64+0x70] ;  /* 0x00007024049b7981 */ /* 0x004e24000c1e1100 */
[----:B0-----:R-:W-:-:S05]  /*6760*/  PRMT R9, R155, 0x8880, RZ ;  /* 0x000088809b097816 */ /* 0x001fca00000000ff */
[----:B------:R-:W-:-:S07]  /*6770*/  IMAD R164, R9, R154, RZ ;  /* 0x0000009a09a47224 */ /* 0x000fce00078e02ff */
.L_x_271:
[----:B------:R-:W-:Y:S05]  /*6780*/  BSYNC B1 ;  /* 0x0000000000017941 */ /* 0x000fea0003800000 */
.L_x_270:
[----:B0-----:R-:W-:Y:S01]  /*6790*/  @!P5 IMAD R9, R80, R153, R164 ;  /* 0x000000995009d224 */ /* 0x001fe200078e02a4 */
[----:B------:R-:W-:Y:S04]  /*67a0*/  BSSY B1, `(.L_x_272) ;  /* 0x0000006000017945 */ /* 0x000fe80003800000 */
[----:B------:R0:W-:Y:S01]  /*67b0*/  @!P5 STG.E.U8 desc[UR36][R6.64+0x70], R9 ;  /* 0x000070090600d986 */ /* 0x0001e2000c101124 */
[----:B------:R-:W-:Y:S05]  /*67c0*/  @P1 BRA `(.L_x_273) ;  /* 0x00000000000c1947 */ /* 0x000fea0003800000 */
[----:B--2---:R-:W0:Y:S02]  /*67d0*/  LDG.E.U8 R155, desc[UR36][R4.64+0x71] ;  /* 0x00007124049b7981 */ /* 0x004e24000c1e1100 */
[----:B0-----:R-:W-:-:S05]  /*67e0*/  PRMT R9, R155, 0x8880, RZ ;  /* 0x000088809b097816 */ /* 0x001fca00000000ff */
[----:B------:R-:W-:-:S07]  /*67f0*/  IMAD R164, R9, R154, RZ ;  /* 0x0000009a09a47224 */ /* 0x000fce00078e02ff */
.L_x_273:
[----:B------:R-:W-:Y:S05]  /*6800*/  BSYNC B1 ;  /* 0x0000000000017941 */ /* 0x000fea0003800000 */
.L_x_272:
[----:B------:R-:W-:Y:S01]  /*6810*/  ISETP.LT.OR P4, PT, R3, 0x71, !P0 ;  /* 0x000000710300780c */ /* 0x000fe20004781670 */
[----:B------:R-:W-:Y:S01]  /*6820*/  @!P1 IMAD R81, R81, R153, R164 ;  /* 0x0000009951519224 */ /* 0x000fe200078e02a4 */
[----:B------:R-:W-:Y:S01]  /*6830*/  BSSY B1, `(.L_x_274) ;  /* 0x000000a000017945 */ /* 0x000fe20003800000 */
[C---:B------:R-:W-:Y:S02]  /*6840*/  ISETP.LT.OR P3, PT, R3.reuse, 0x72, !P0 ;  /* 0x000000720300780c */ /* 0x040fe40004761670 */
        /* <DEDUP_REMOVED lines=8> */
.L_x_275:
[----:B------:R-:W-:Y:S05]  /*68d0*/  BSYNC B1 ;  /* 0x0000000000017941 */ /* 0x000fea0003800000 */
.L_x_274:
[----:B0-----:R-:W-:Y:S01]  /*68e0*/  @!P4 IMAD R9, R82, R153, R164 ;  /* 0x000000995209c224 */ /* 0x001fe200078e02a4 */
[----:B------:R-:W-:Y:S04]  /*68f0*/  BSSY B1, `(.L_x_276) ;  /* 0x0000006000017945 */ /* 0x000fe80003800000 */
[----:B------:R0:W-:Y:S01]  /*6900*/  @!P4 STG.E.U8 desc[UR36][R10.64+0x70], R9 ;  /* 0x000070090a00c986 */ /* 0x0001e2000c101124 */
[----:B------:R-:W-:Y:S05]  /*6910*/  @P3 BRA `(.L_x_277) ;  /* 0x00000000000c3947 */ /* 0x000fea0003800000 */
[----:B--2---:R-:W0:Y:S02]  /*6920*/  LDG.E.U8 R155, desc[UR36][R12.64+0x71] ;  /* 0x000071240c9b7981 */ /* 0x004e24000c1e1100 */
[----:B0-----:R-:W-:-:S05]  /*6930*/  PRMT R9, R155, 0x8880, RZ ;  /* 0x000088809b097816 */ /* 0x001fca00000000ff */
[----:B------:R-:W-:-:S07]  /*6940*/  IMAD R164, R9, R154, RZ ;  /* 0x0000009a09a47224 */ /* 0x000fce00078e02ff */
.L_x_277:
[----:B------:R-:W-:Y:S05]  /*6950*/  BSYNC B1 ;  /* 0x0000000000017941 */ /* 0x000fea0003800000 */
.L_x_276:
[----:B------:R-:W-:Y:S01]  /*6960*/  @!P3 IMAD R83, R83, R153, R164 ;  /* 0x000000995353b224 */ /* 0x000fe200078e02a4 */
[----:B------:R-:W-:Y:S04]  /*6970*/  BSSY B1, `(.L_x_278) ;  /* 0x0000006000017945 */ /* 0x000fe80003800000 */
[----:B------:R0:W-:Y:S01]  /*6980*/  @!P3 STG.E.U8 desc[UR36][R10.64+0x71], R83 ;  /* 0x000071530a00b986 */ /* 0x0001e2000c101124 */
[----:B------:R-:W-:Y:S05]  /*6990*/  @P1 BRA `(.L_x_279) ;  /* 0x00000000000c1947 */ /* 0x000fea0003800000 */
[----:B--2---:R-:W0:Y:S02]  /*69a0*/  LDG.E.U8 R155, desc[UR36][R4.64+0x78] ;  /* 0x00007824049b7981 */ /* 0x004e24000c1e1100 */
[----:B0-----:R-:W-:-:S05]  /*69b0*/  PRMT R9, R155, 0x8880, RZ ;  /* 0x000088809b097816 */ /* 0x001fca00000000ff */
[----:B------:R-:W-:-:S07]  /*69c0*/  IMAD R164, R9, R154, RZ ;  /* 0x0000009a09a47224 */ /* 0x000fce00078e02ff */
.L_x_279:
[----:B------:R-:W-:Y:S05]  /*69d0*/  BSYNC B1 ;  /* 0x0000000000017941 */ /* 0x000fea0003800000 */
.L_x_278:
[----:B0-----:R-:W-:Y:S01]  /*69e0*/  @!P1 IMAD R9, R84, R153, R164 ;  /* 0x0000009954099224 */ /* 0x001fe200078e02a4 */
[----:B------:R-:W-:Y:S04]  /*69f0*/  BSSY B1, `(.L_x_280) ;  /* 0x0000006000017945 */ /* 0x000fe80003800000 */
[----:B------:R0:W-:Y:S01]  /*6a00*/  @!P1 STG.E.U8 desc[UR36][R6.64+0x78], R9 ;  /* 0x0000780906009986 */ /* 0x0001e2000c101124 */
[----:B------:R-:W-:Y:S05]  /*6a10*/  @P2 BRA `(.L_x_281) ;  /* 0x00000000000c2947 */ /* 0x000fea0003800000 */
[----:B--2---:R-:W0:Y:S02]  /*6a20*/  LDG.E.U8 R155, desc[UR36][R4.64+0x79] ;  /* 0x00007924049b7981 */ /* 0x004e24000c1e1100 */
[----:B0-----:R-:W-:-:S05]  /*6a30*/  PRMT R9, R155, 0x8880, RZ ;  /* 0x000088809b097816 */ /* 0x001fca00000000ff */
[----:B------:R-:W-:-:S07]  /*6a40*/  IMAD R164, R9, R154, RZ ;  /* 0x0000009a09a47224 */ /* 0x000fce00078e02ff */
.L_x_281:
[----:B------:R-:W-:Y:S05]  /*6a50*/  BSYNC B1 ;  /* 0x0000000000017941 */ /* 0x000fea0003800000 */
.L_x_280:
[----:B------:R-:W-:Y:S01]  /*6a60*/  @!P2 IMAD R85, R85, R153, R164 ;  /* 0x000000995555a224 */ /* 0x000fe200078e02a4 */
[----:B------:R-:W-:Y:S04]  /*6a70*/  BSSY B1, `(.L_x_282) ;  /* 0x0000006000017945 */ /* 0x000fe80003800000 */
[----:B------:R0:W-:Y:S01]  /*6a80*/  @!P2 STG.E.U8 desc[UR36][R6.64+0x79], R85 ;  /* 0x000079550600a986 */ /* 0x0001e2000c101124 */
[----:B------:R-:W-:Y:S05]  /*6a90*/  @P5 BRA `(.L_x_283) ;  /* 0x00000000000c5947 */ /* 0x000fea0003800000 */
[----:B--2---:R-:W2:Y:S02]  /*6aa0*/  LDG.E.U8 R155, desc[UR36][R12.64+0x78] ;  /* 0x000078240c9b7981 */ /* 0x004ea4000c1e1100 */
[----:B--2---:R-:W-:-:S05]  /*6ab0*/  PRMT R5, R155, 0x8880, RZ ;  /* 0x000088809b057816 */ /* 0x004fca00000000ff */
[----:B------:R-:W-:-:S07]  /*6ac0*/  IMAD R164, R5, R154, RZ ;  /* 0x0000009a05a47224 */ /* 0x000fce00078e02ff */
.L_x_283:
[----:B------:R-:W-:Y:S05]  /*6ad0*/  BSYNC B1 ;  /* 0x0000000000017941 */ /* 0x000fea0003800000 */
.L_x_282:
[----:B------:R-:W-:Y:S01]  /*6ae0*/  @!P5 IMAD R5, R86, R153, R164 ;  /* 0x000000995605d224 */ /* 0x000fe200078e02a4 */
[----:B------:R-:W-:Y:S01]  /*6af0*/  ISETP.LT.OR P0, PT, R3, 0x7a, !P0 ;  /* 0x0000007a0300780c */ /* 0x000fe20004701670 */
[----:B------:R-:W-:Y:S03]  /*6b00*/  BSSY B1, `(.L_x_284) ;  /* 0x0000006000017945 */ /* 0x000fe60003800000 */
[----:B------:R0:W-:Y:S09]  /*6b10*/  @!P5 STG.E.U8 desc[UR36][R10.64+0x78], R5 ;  /* 0x000078050a00d986 */ /* 0x0001f2000c101124 */
[----:B------:R-:W-:Y:S05]  /*6b20*/  @P0 BRA `(.L_x_285) ;  /* 0x00000000000c0947 */ /* 0x000fea0003800000 */
[----:B--2---:R-:W2:Y:S02]  /*6b30*/  LDG.E.U8 R155, desc[UR36][R12.64+0x79] ;  /* 0x000079240c9b7981 */ /* 0x004ea4000c1e1100 */
[----:B--2---:R-:W-:-:S05]  /*6b40*/  PRMT R3, R155, 0x8880, RZ ;  /* 0x000088809b037816 */ /* 0x004fca00000000ff */
[----:B------:R-:W-:-:S07]  /*6b50*/  IMAD R164, R3, R154, RZ ;  /* 0x0000009a03a47224 */ /* 0x000fce00078e02ff */
.L_x_285:
[----:B------:R-:W-:Y:S05]  /*6b60*/  BSYNC B1 ;  /* 0x0000000000017941 */ /* 0x000fea0003800000 */
.L_x_284:
[----:B------:R-:W-:Y:S01]  /*6b70*/  IMAD R87, R87, R153, R164 ;  /* 0x0000009957577224 */ /* 0x000fe200078e02a4 */
[----:B------:R-:W-:Y:S06]  /*6b80*/  @P0 BRA `(.L_x_286) ;  /* 0x0000001800180947 */ /* 0x000fec0003800000 */
[----:B------:R0:W-:Y:S01]  /*6b90*/  STG.E.U8 desc[UR36][R10.64+0x79], R87 ;  /* 0x000079570a007986 */ /* 0x0001e2000c101124 */
[----:B------:R-:W-:Y:S05]  /*6ba0*/  BRA `(.L_x_286) ;  /* 0x0000001800107947 */ /* 0x000fea0003800000 */
.L_x_29:
[C---:B------:R-:W-:Y:S02]  /*6bb0*/  ISETP.GE.AND P2, PT, R0.reuse, 0x1, PT ;  /* 0x000000010000780c */ /* 0x040fe40003f46270 */
[----:B------:R-:W-:Y:S02]  /*6bc0*/  ISETP.GE.AND P0, PT, R0, 0x9, PT ;  /* 0x000000090000780c */ /* 0x000fe40003f06270 */
[C---:B------:R-:W-:Y:S02]  /*6bd0*/  ISETP.LT.OR P3, PT, R3.reuse, 0x1, !P2 ;  /* 0x000000010300780c */ /* 0x040fe40005761670 */
[C---:B------:R-:W-:Y:S02]  /*6be0*/  ISETP.LT.OR P5, PT, R3.reuse, 0x2, !P2 ;  /* 0x000000020300780c */ /* 0x040fe400057a1670 */
[C---:B------:R-:W-:Y:S02]  /*6bf0*/  ISETP.LT.OR P1, PT, R3.reuse, 0x1, !P0 ;  /* 0x000000010300780c */ /* 0x040fe40004721670 */
[----:B------:R-:W-:-:S07]  /*6c00*/  ISETP.LT.OR P4, PT, R3, 0x2, !P0 ;  /* 0x000000020300780c */ /* 0x000fce0004781670 */
[-C--:B------:R-:W-:Y:S02]  /*6c10*/  @!P3 IMAD R5, R88, R153.reuse, RZ ;  /* 0x000000995805b224 */ /* 0x080fe400078e02ff */
[-C--:B------:R-:W-:Y:S02]  /*6c20*/  @!P5 IMAD R89, R89, R153.reuse, RZ ;  /* 0x000000995959d224 */ /* 0x080fe400078e02ff */
[-C--:B------:R-:W-:Y:S01]  /*6c30*/  @!P1 IMAD R13, R90, R153.reuse, RZ ;  /* 0x000000995a0d9224 */ /* 0x080fe200078e02ff */
[----:B------:R0:W-:Y:S01]  /*6c40*/  @!P3 STG.E.U8 desc[UR36][R158.64], R5 ;  /* 0x000000059e00b986 */ /* 0x0001e2000c101124 */
[----:B------:R-:W-:Y:S01]  /*6c50*/  ISETP.LT.OR P3, PT, R3, 0x9, !P2 ;  /* 0x000000090300780c */ /* 0x000fe20005761670 */
[----:B------:R-:W-:Y:S02]  /*6c60*/  @!P4 IMAD R91, R91, R153, RZ ;  /* 0x000000995b5bc224 */ /* 0x000fe400078e02ff */
[----:B------:R-:W-:Y:S01]  /*6c70*/  @!P5 STG.E.U8 desc[UR36][R158.64+0x1], R89 ;  /* 0x000001599e00d986 */ /* 0x000fe2000c101124 */
[----:B------:R-:W-:-:S03]  /*6c80*/  ISETP.LT.OR P5, PT, R3, 0xa, !P2 ;  /* 0x0000000a0300780c */ /* 0x000fc600057a1670 */
[----:B------:R1:W-:Y:S01]  /*6c90*/  @!P1 STG.E.U8 desc[UR36][R8.64], R13 ;  /* 0x0000000d08009986 */ /* 0x0003e2000c101124 */
[----:B------:R-:W-:-:S03]  /*6ca0*/  ISETP.LT.OR P1, PT, R3, 0x9, !P0 ;  /* 0x000000090300780c */ /* 0x000fc60004721670 */
[----:B------:R-:W-:Y:S01]  /*6cb0*/  @!P4 STG.E.U8 desc[UR36][R8.64+0x1], R91 ;  /* 0x0000015b0800c986 */ /* 0x000fe2000c101124 */
[----:B------:R-:W-:Y:S01]  /*6cc0*/  ISETP.LT.OR P4, PT, R3, 0xa, !P0 ;  /* 0x0000000a0300780c */ /* 0x000fe20004781670 */
[----:B------:R-:W-:-:S04]  /*6cd0*/  @!P3 IMAD R15, R92, R153, RZ ;  /* 0x000000995c0fb224 */ /* 0x000fc800078e02ff */
[-C--:B------:R-:W-:Y:S01]  /*6ce0*/  @!P5 IMAD R93, R93, R153.reuse, RZ ;  /* 0x000000995d5dd224 */ /* 0x080fe200078e02ff */
[----:B------:R3:W-:Y:S01]  /*6cf0*/  @!P3 STG.E.U8 desc[UR36][R158.64+0x8], R15 ;  /* 0x0000080f9e00b986 */ /* 0x0007e2000c101124 */
[C---:B------:R-:W-:Y:S02]  /*6d00*/  ISETP.LT.OR P3, PT, R3.reuse, 0x11, !P2 ;  /* 0x000000110300780c */ /* 0x040fe40005761670 */
[-C--:B0-----:R-:W-:Y:S01]  /*6d10*/  @!P1 IMAD R5, R94, R153.reuse, RZ ;  /* 0x000000995e059224 */ /* 0x081fe200078e02ff */
[----:B------:R-:W-:Y:S01]  /*6d20*/  @!P5 STG.E.U8 desc[UR36][R158.64+0x9], R93 ;  /* 0x0000095d9e00d986 */ /* 0x000fe2000c101124 */
[----:B------:R-:W-:Y:S02]  /*6d30*/  ISETP.LT.OR P5, PT, R3, 0x12, !P2 ;  /* 0x000000120300780c */ /* 0x000fe400057a1670 */
[----:B------:R-:W-:Y:S01]  /*6d40*/  @!P4 IMAD R95, R95, R153, RZ ;  /* 0x000000995f5fc224 */ /* 0x000fe200078e02ff */
[----:B------:R0:W-:Y:S01]  /*6d50*/  @!P1 STG.E.U8 desc[UR36][R8.64+0x8], R5 ;  /* 0x0000080508009986 */ /* 0x0001e2000c101124 */
[----:B------:R-:W-:-:S03]  /*6d60*/  ISETP.LT.OR P1, PT, R3, 0x11, !P0 ;  /* 0x000000110300780c */ /* 0x000fc60004721670 */
[----:B------:R-:W-:Y:S01]  /*6d70*/  @!P4 STG.E.U8 desc[UR36][R8.64+0x9], R95 ;  /* 0x0000095f0800c986 */ /* 0x000fe2000c101124 */
[----:B------:R-:W-:Y:S01]  /*6d80*/  ISETP.LT.OR P4, PT, R3, 0x12, !P0 ;  /* 0x000000120300780c */ /* 0x000fe20004781670 */
[----:B-1----:R-:W-:-:S04]  /*6d90*/  @!P3 IMAD R13, R96, R153, RZ ;  /* 0x00000099600db224 */ /* 0x002fc800078e02ff */
[-C--:B------:R-:W-:Y:S01]  /*6da0*/  @!P5 IMAD R97, R97, R153.reuse, RZ ;  /* 0x000000996161d224 */ /* 0x080fe200078e02ff */
[----:B------:R1:W-:Y:S01]  /*6db0*/  @!P3 STG.E.U8 desc[UR36][R158.64+0x10], R13 ;  /* 0x0000100d9e00b986 */ /* 0x0003e2000c101124 */
[C---:B------:R-:W-:Y:S02]  /*6dc0*/  ISETP.LT.OR P3, PT, R3.reuse, 0x19, !P2 ;  /* 0x000000190300780c */ /* 0x040fe40005761670 */
[-C--:B---3--:R-:W-:Y:S01]  /*6dd0*/  @!P1 IMAD R15, R98, R153.reuse, RZ ;  /* 0x00000099620f9224 */ /* 0x088fe200078e02ff */
[----:B------:R-:W-:Y:S01]  /*6de0*/  @!P5 STG.E.U8 desc[UR36][R158.64+0x11], R97 ;  /* 0x000011619e00d986 */ /* 0x000fe2000c101124 */
[----:B------:R-:W-:Y:S02]  /*6df0*/  ISETP.LT.OR P5, PT, R3, 0x1a, !P2 ;  /* 0x0000001a0300780c */ /* 0x000fe400057a1670 */
[----:B------:R-:W-:Y:S01]  /*6e00*/  @!P4 IMAD R99, R99, R153, RZ ;  /* 0x000000996363c224 */ /* 0x000fe200078e02ff */
[----:B------:R3:W-:Y:S01]  /*6e10*/  @!P1 STG.E.U8 desc[UR36][R8.64+0x10], R15 ;  /* 0x0000100f08009986 */ /* 0x0007e2000c101124 */
[----:B------:R-:W-:-:S03]  /*6e20*/  ISETP.LT.OR P1, PT, R3, 0x19, !P0 ;  /* 0x000000190300780c */ /* 0x000fc60004721670 */
[----:B------:R-:W-:Y:S01]  /*6e30*/  @!P4 STG.E.U8 desc[UR36][R8.64+0x11], R99 ;  /* 0x000011630800c986 */ /* 0x000fe2000c101124 */
[----:B------:R-:W-:Y:S01]  /*6e40*/  ISETP.LT.OR P4, PT, R3, 0x1a, !P0 ;  /* 0x0000001a0300780c */ /* 0x000fe20004781670 */
[----:B0-----:R-:W-:-:S04]  /*6e50*/  @!P3 IMAD R5, R100, R153, RZ ;  /* 0x000000996405b224 */ /* 0x001fc800078e02ff */
[-C--:B------:R-:W-:Y:S01]  /*6e60*/  @!P5 IMAD R101, R101, R153.reuse, RZ ;  /* 0x000000996565d224 */ /* 0x080fe200078e02ff */
[----:B------:R0:W-:Y:S01]  /*6e70*/  @!P3 STG.E.U8 desc[UR36][R158.64+0x18], R5 ;  /* 0x000018059e00b986 */ /* 0x0001e2000c101124 */
[C---:B------:R-:W-:Y:S02]  /*6e80*/  ISETP.LT.OR P3, PT, R3.reuse, 0x21, !P2 ;  /* 0x000000210300780c */ /* 0x040fe40005761670 */
[-C--:B-1----:R-:W-:Y:S01]  /*6e90*/  @!P1 IMAD R13, R102, R153.reuse, RZ ;  /* 0x00000099660d9224 */ /* 0x082fe200078e02ff */
[----:B------:R-:W-:Y:S01]  /*6ea0*/  @!P5 STG.E.U8 desc[UR36][R158.64+0x19], R101 ;  /* 0x000019659e00d986 */ /* 0x000fe2000c101124 */
[----:B------:R-:W-:Y:S02]  /*6eb0*/  ISETP.LT.OR P5, PT, R3, 0x22, !P2 ;  /* 0x000000220300780c */ /* 0x000fe400057a1670 */
[----:B------:R-:W-:Y:S01]  /*6ec0*/  @!P4 IMAD R103, R103, R153, RZ ;  /* 0x000000996767c224 */ /* 0x000fe200078e02ff */
[----:B------:R1:W-:Y:S01]  /*6ed0*/  @!P1 STG.E.U8 desc[UR36][R8.64+0x18], R13 ;  /* 0x0000180d08009986 */ /* 0x0003e2000c101124 */
[----:B------:R-:W-:-:S03]  /*6ee0*/  ISETP.LT.OR P1, PT, R3, 0x21, !P0 ;  /* 0x000000210300780c */ /* 0x000fc60004721670 */
[----:B------:R-:W-:Y:S01]  /*6ef0*/  @!P4 STG.E.U8 desc[UR36][R8.64+0x19], R103 ;  /* 0x000019670800c986 */ /* 0x000fe2000c101124 */
[----:B------:R-:W-:Y:S01]  /*6f00*/  ISETP.LT.OR P4, PT, R3, 0x22, !P0 ;  /* 0x000000220300780c */ /* 0x000fe20004781670 */
[----:B---3--:R-:W-:-:S04]  /*6f10*/  @!P3 IMAD R15, R104, R153, RZ ;  /* 0x00000099680fb224 */ /* 0x008fc800078e02ff */
        /* <DEDUP_REMOVED lines=128> */
[----:B------:R-:W-:-:S02]  /*7720*/  ISETP.GE.AND P1, PT, R0, 0x81, PT ;  /* 0x000000810000780c */ /* 0x000fc40003f26270 */
[C---:B------:R-:W-:Y:S01]  /*7730*/  ISETP.LT.OR P5, PT, R3.reuse, 0x79, !P0 ;  /* 0x000000790300780c */ /* 0x040fe200047a1670 */
[----:B------:R-:W-:Y:S01]  /*7740*/  @!P4 STG.E.U8 desc[UR36][R8.64+0x71], R147 ;  /* 0x000071930800c986 */ /* 0x000fe2000c101124 */
[C---:B------:R-:W-:Y:S01]  /*7750*/  ISETP.LT.OR P0, PT, R3.reuse, 0x7a, !P0 ;  /* 0x0000007a0300780c */ /* 0x040fe20004701670 */
[----:B0-----:R-:W-:Y:S01]  /*7760*/  @!P3 IMAD R5, R148, R153, RZ ;  /* 0x000000999405b224 */ /* 0x001fe200078e02ff */
[----:B------:R-:W-:-:S03]  /*7770*/  ISETP.LT.OR P4, PT, R3, 0x1, !P1 ;  /* 0x000000010300780c */ /* 0x000fc60004f81670 */
[----:B------:R-:W-:Y:S01]  /*7780*/  @!P2 IMAD R149, R149, R153, RZ ;  /* 0x000000999595a224 */ /* 0x000fe200078e02ff */
[----:B------:R0:W-:Y:S01]  /*7790*/  @!P3 STG.E.U8 desc[UR36][R158.64+0x78], R5 ;  /* 0x000078059e00b986 */ /* 0x0001e2000c101124 */
[----:B------:R-:W-:-:S03]  /*77a0*/  ISETP.LT.OR P3, PT, R3, 0x2, !P1 ;  /* 0x000000020300780c */ /* 0x000fc60004f61670 */
[----:B------:R-:W-:Y:S01]  /*77b0*/  @!P2 STG.E.U8 desc[UR36][R158.64+0x79], R149 ;  /* 0x000079959e00a986 */ /* 0x000fe2000c101124 */
[-C--:B-1----:R-:W-:Y:S01]  /*77c0*/  @!P5 IMAD R13, R150, R153.reuse, RZ ;  /* 0x00000099960dd224 */ /* 0x082fe200078e02ff */
[----:B------:R-:W-:Y:S01]  /*77d0*/  ISETP.GE.AND P2, PT, R0, 0x89, PT ;  /* 0x000000890000780c */ /* 0x000fe20003f46270 */
[-C--:B------:R-:W-:Y:S02]  /*77e0*/  @!P0 IMAD R151, R151, R153.reuse, RZ ;  /* 0x0000009997978224 */ /* 0x080fe400078e02ff */
[----:B---3--:R-:W-:Y:S01]  /*77f0*/  @!P4 IMAD R15, R24, R153, RZ ;  /* 0x00000099180fc224 */ /* 0x008fe200078e02ff */
[----:B------:R1:W-:Y:S01]  /*7800*/  @!P5 STG.E.U8 desc[UR36][R8.64+0x78], R13 ;  /* 0x0000780d0800d986 */ /* 0x0003e2000c101124 */
[----:B------:R-:W-:-:S03]  /*7810*/  ISETP.LT.OR P5, PT, R3, 0x1, !P2 ;  /* 0x000000010300780c */ /* 0x000fc600057a1670 */
[----:B------:R-:W-:Y:S01]  /*7820*/  @!P3 IMAD R25, R25, R153, RZ ;  /* 0x000000991919b224 */ /* 0x000fe200078e02ff */
[----:B------:R-:W-:Y:S01]  /*7830*/  @!P0 STG.E.U8 desc[UR36][R8.64+0x79], R151 ;  /* 0x0000799708008986 */ /* 0x000fe2000c101124 */
[----:B------:R-:W-:-:S03]  /*7840*/  ISETP.LT.OR P0, PT, R3, 0x2, !P2 ;  /* 0x000000020300780c */ /* 0x000fc60005701670 */
[----:B------:R-:W-:Y:S01]  /*7850*/  @!P4 STG.E.U8 desc[UR36][R6.64], R15 ;  /* 0x0000000f0600c986 */ /* 0x000fe2000c101124 */
        /* <DEDUP_REMOVED lines=19> */
[-C--:B------:R-:W-:Y:S01]  /*7990*/  @!P4 IMAD R9, R32, R153.reuse, RZ ;  /* 0x000000992009c224 */ /* 0x080fe200078e02ff */
        /* <DEDUP_REMOVED lines=127> */
[----:B-1----:R-:W-:-:S04]  /*8190*/  @!P5 IMAD R13, R74, R153, RZ ;  /* 0x000000994a0dd224 */ /* 0x002fc800078e02ff */
        /* <DEDUP_REMOVED lines=12> */
[----:B------:R-:W-:-:S04]  /*8260*/  @!P0 IMAD R9, R78, R153, RZ ;  /* 0x000000994e098224 */ /* 0x000fc800078e02ff */
[-C--:B------:R-:W-:Y:S01]  /*8270*/  @!P4 IMAD R79, R79, R153.reuse, RZ ;  /* 0x000000994f4fc224 */ /* 0x080fe200078e02ff */
[----:B------:R1:W-:Y:S01]  /*8280*/  @!P0 STG.E.U8 desc[UR36][R10.64+0x68], R9 ;  /* 0x000068090a008986 */ /* 0x0003e2000c101124 */
[----:B------:R-:W-:Y:S02]  /*8290*/  ISETP.LT.OR P0, PT, R3, 0x71, !P2 ;  /* 0x000000710300780c */ /* 0x000fe40005701670 */
[----:B------:R-:W-:Y:S01]  /*82a0*/  @!P3 IMAD R81, R81, R153, RZ ;  /* 0x000000995151b224 */ /* 0x000fe200078e02ff */
[----:B------:R3:W-:Y:S01]  /*82b0*/  @!P4 STG.E.U8 desc[UR36][R10.64+0x69], R79 ;  /* 0x0000694f0a00c986 */ /* 0x0007e2000c101124 */
[----:B------:R-:W-:-:S03]  /*82c0*/  ISETP.LT.OR P4, PT, R3, 0x72, !P2 ;  /* 0x000000720300780c */ /* 0x000fc60005781670 */
[----:B------:R3:W-:Y:S01]  /*82d0*/  @!P3 STG.E.U8 desc[UR36][R6.64+0x71], R81 ;  /* 0x000071510600b986 */ /* 0x0007e2000c101124 */
[C---:B------:R-:W-:Y:S02]  /*82e0*/  ISETP.LT.OR P3, PT, R3.reuse, 0x79, !P1 ;  /* 0x000000790300780c */ /* 0x040fe40004f61670 */
[C---:B------:R-:W-:Y:S01]  /*82f0*/  ISETP.LT.OR P1, PT, R3.reuse, 0x7a, !P1 ;  /* 0x0000007a0300780c */ /* 0x040fe20004f21670 */
[----:B------:R3:W-:Y:S01]  /*8300*/  @!P5 STG.E.U8 desc[UR36][R6.64+0x70], R13 ;  /* 0x0000700d0600d986 */ /* 0x0007e2000c101124 */
[C---:B------:R-:W-:Y:S02]  /*8310*/  ISETP.LT.OR P5, PT, R3.reuse, 0x79, !P2 ;  /* 0x000000790300780c */ /* 0x040fe400057a1670 */
[----:B------:R-:W-:Y:S01]  /*8320*/  ISETP.LT.OR P2, PT, R3, 0x7a, !P2 ;  /* 0x0000007a0300780c */ /* 0x000fe20005741670 */
[-C--:B------:R-:W-:Y:S02]  /*8330*/  @!P0 IMAD R3, R82, R153.reuse, RZ ;  /* 0x0000009952038224 */ /* 0x080fe400078e02ff */
[----:B------:R-:W-:-:S03]  /*8340*/  @!P4 IMAD R83, R83, R153, RZ ;  /* 0x000000995353c224 */ /* 0x000fc600078e02ff */
[----:B------:R3:W-:Y:S01]  /*8350*/  @!P0 STG.E.U8 desc[UR36][R10.64+0x70], R3 ;  /* 0x000070030a008986 */ /* 0x0007e2000c101124 */
[-C--:B0-----:R-:W-:Y:S02]  /*8360*/  @!P3 IMAD R5, R84, R153.reuse, RZ ;  /* 0x000000995405b224 */ /* 0x081fe400078e02ff */
[-C--:B------:R-:W-:Y:S01]  /*8370*/  @!P1 IMAD R85, R85, R153.reuse, RZ ;  /* 0x0000009955559224 */ /* 0x080fe200078e02ff */
[----:B------:R3:W-:Y:S01]  /*8380*/  @!P4 STG.E.U8 desc[UR36][R10.64+0x71], R83 ;  /* 0x000071530a00c986 */ /* 0x0007e2000c101124 */
[-C--:B-1----:R-:W-:Y:S02]  /*8390*/  @!P5 IMAD R9, R86, R153.reuse, RZ ;  /* 0x000000995609d224 */ /* 0x082fe400078e02ff */
[----:B------:R-:W-:Y:S01]  /*83a0*/  @!P2 IMAD R87, R87, R153, RZ ;  /* 0x000000995757a224 */ /* 0x000fe200078e02ff */
[----:B------:R3:W-:Y:S04]  /*83b0*/  @!P3 STG.E.U8 desc[UR36][R6.64+0x78], R5 ;  /* 0x000078050600b986 */ /* 0x0007e8000c101124 */
[----:B------:R3:W-:Y:S04]  /*83c0*/  @!P1 STG.E.U8 desc[UR36][R6.64+0x79], R85 ;  /* 0x0000795506009986 */ /* 0x0007e8000c101124 */
[----:B------:R3:W-:Y:S04]  /*83d0*/  @!P5 STG.E.U8 desc[UR36][R10.64+0x78], R9 ;  /* 0x000078090a00d986 */ /* 0x0007e8000c101124 */
[----:B------:R3:W-:Y:S02]  /*83e0*/  @!P2 STG.E.U8 desc[UR36][R10.64+0x79], R87 ;  /* 0x000079570a00a986 */ /* 0x0007e4000c101124 */
.L_x_286:
[----:B------:R-:W-:Y:S05]  /*83f0*/  BSYNC B0 ;  /* 0x0000000000007941 */ /* 0x000fea0003800000 */
.L_x_28:
[----:B------:R-:W-:Y:S01]  /*8400*/  ULDC UR4, c[0x0][0xc] ;  /* 0x0000030000047ab9 */ /* 0x000fe20000000800 */
[----:B------:R-:W-:Y:S01]  /*8410*/  ULDC UR5, c[0x0][0x10] ;  /* 0x0000040000057ab9 */ /* 0x000fe20000000800 */
[----:B---3--:R-:W3:Y:S01]  /*8420*/  LDC R3, c[0x0][0x14] ;  /* 0x00000500ff037b82 */ /* 0x008ee20000000800 */
[----:B------:R-:W-:Y:S01]  /*8430*/  UIMAD.WIDE.U32 UR4, UR4, UR5, URZ ;  /* 0x00000005040472a5 */ /* 0x000fe2000f8e003f */
[----:B------:R-:W-:Y:S01]  /*8440*/  PRMT R0, RZ, 0x7610, R0 ;  /* 0x00007610ff007816 */ /* 0x000fe20000000000 */
[----:B------:R-:W-:Y:S02]  /*8450*/  IMAD.MOV.U32 R23, RZ, RZ, -0x1 ;  /* 0xffffffffff177424 */ /* 0x000fe400078e00ff */
[----:B------:R-:W-:Y:S02]  /*8460*/  IMAD.MOV.U32 R22, RZ, RZ, -0x1 ;  /* 0xffffffffff167424 */ /* 0x000fe400078e00ff */
[----:B---3--:R-:W-:-:S04]  /*8470*/  IMAD.WIDE.U32 R16, R3, UR4, R16 ;  /* 0x0000000403107c25 */ /* 0x008fc8000f8e0010 */
[----:B------:R-:W-:Y:S01]  /*8480*/  IMAD R3, R3, UR5, RZ ;  /* 0x0000000503037c24 */ /* 0x000fe2000f8e02ff */
[----:B------:R-:W-:Y:S02]  /*8490*/  ULDC.64 UR4, c[0x0][0x650] ;  /* 0x0001940000047ab9 */ /* 0x000fe40000000a00 */
[----:B------:R-:W-:Y:S01]  /*84a0*/  ISETP.GE.U32.AND P0, PT, R16, UR4, PT ;  /* 0x0000000410007c0c */ /* 0x000fe2000bf06070 */
[----:B------:R-:W-:-:S05]  /*84b0*/  IMAD.IADD R17, R17, 0x1, R3 ;  /* 0x0000000111117824 */ /* 0x000fca00078e0203 */
[----:B------:R-:W-:-:S13]  /*84c0*/  ISETP.GE.U32.AND.EX P0, PT, R17, UR5, PT, P0 ;  /* 0x0000000511007c0c */ /* 0x000fda000bf06100 */
[----:B------:R-:W-:Y:S05]  /*84d0*/  @P0 BRA `(.L_x_287) ;  /* 0x0000000400640947 */ /* 0x000fea0003800000 */
[----:B------:R-:W3:Y:S01]  /*84e0*/  S2R R12, SR_CTAID.X ;  /* 0x00000000000c7919 */ /* 0x000ee20000002500 */
[----:B0-----:R-:W0:Y:S01]  /*84f0*/  LDC.64 R10, c[0x0][0x628] ;  /* 0x00018a00ff0a7b82 */ /* 0x001e220000000a00 */
[----:B------:R-:W-:Y:S01]  /*8500*/  ULDC UR4, c[0x0][0x150] ;  /* 0x0000540000047ab9 */ /* 0x000fe20000000800 */
[----:B------:R-:W-:Y:S01]  /*8510*/  IMAD.MOV.U32 R8, RZ, RZ, R16 ;  /* 0x000000ffff087224 */ /* 0x000fe200078e0010 */
[----:B------:R-:W0:Y:S01]  /*8520*/  S2R R23, SR_CTAID.Y ;  /* 0x0000000000177919 */ /* 0x000e220000002600 */
[----:B------:R-:W-:-:S04]  /*8530*/  IMAD.MOV.U32 R9, RZ, RZ, R17 ;  /* 0x000000ffff097224 */ /* 0x000fc800078e0011 */
[----:B------:R-:W1:Y:S08]  /*8540*/  LDC R21, c[0x0][0x144] ;  /* 0x00005100ff157b82 */ /* 0x000e700000000800 */
[----:B------:R-:W1:Y:S08]  /*8550*/  LDC R0, c[0x0][0x630] ;  /* 0x00018c00ff007b82 */ /* 0x000e700000000800 */
[----:B------:R-:W1:Y:S01]  /*8560*/  LDC.64 R14, c[0x0][0x620] ;  /* 0x00018800ff0e7b82 */ /* 0x000e620000000a00 */
[----:B0-----:R-:W-:-:S04]  /*8570*/  ISETP.NE.U32.AND P0, PT, R10, RZ, PT ;  /* 0x000000ff0a00720c */ /* 0x001fc80003f05070 */
[----:B------:R-:W-:Y:S02]  /*8580*/  ISETP.NE.AND.EX P0, PT, R11, RZ, PT, P0 ;  /* 0x000000ff0b00720c */ /* 0x000fe40003f05300 */
[----:B---3--:R-:W-:-:S05]  /*8590*/  I2FP.F32.U32 R3, R12 ;  /* 0x0000000c00037245 */ /* 0x008fca0000201000 */
[----:B------:R-:W-:-:S04]  /*85a0*/  FMUL R3, R3, UR4 ;  /* 0x0000000403037c20 */ /* 0x000fc80008400000 */
[----:B------:R0:W3:Y:S02]  /*85b0*/  F2I.U32.TRUNC.NTZ R20, R3 ;  /* 0x0000000300147305 */ /* 0x0000e4000020f000 */
[----:B------:R-:W-:Y:S05]  /*85c0*/  @!P0 BRA `(.L_x_288) ;  /* 0x0000000000288947 */ /* 0x000fea0003800000 */
[----:B0-----:R-:W0:Y:S02]  /*85d0*/  LDC R3, c[0x0][0x634] ;  /* 0x00018d00ff037b82 */ /* 0x001e240000000800 */
[----:B0-----:R-:W-:-:S05]  /*85e0*/  IADD3 R3, P0, R16, R3, RZ ;  /* 0x0000000310037210 */ /* 0x001fca0007f1e0ff */
[----:B------:R-:W-:-:S04]  /*85f0*/  IMAD.X R13, RZ, RZ, R17, P0 ;  /* 0x000000ffff0d7224 */ /* 0x000fc800000e0611 */
[----:B------:R-:W-:-:S04]  /*8600*/  IMAD.WIDE.U32 R4, R13, R10, RZ ;  /* 0x0000000a0d047225 */ /* 0x000fc800078e00ff */
[----:B-1----:R-:W-:-:S04]  /*8610*/  IMAD.WIDE.U32 R6, P0, R3, R11, R4 ;  /* 0x0000000b03067225 */ /* 0x002fc80007800004 */
[----:B------:R-:W-:-:S04]  /*8620*/  IMAD.WIDE.U32 R4, R3, R10, RZ ;  /* 0x0000000a03047225 */ /* 0x000fc800078e00ff */
[----:B------:R-:W-:Y:S01]  /*8630*/  IMAD.X R9, RZ, RZ, RZ, P0 ;  /* 0x000000ffff097224 */ /* 0x000fe200000e06ff */
[----:B------:R-:W-:Y:S01]  /*8640*/  IADD3 RZ, P0, R5, R6, RZ ;  /* 0x0000000605ff7210 */ /* 0x000fe20007f1e0ff */
[----:B------:R-:W-:-:S04]  /*8650*/  IMAD.MOV.U32 R8, RZ, RZ, R7 ;  /* 0x000000ffff087224 */ /* 0x000fc800078e0007 */
[----:B------:R-:W-:-:S08]  /*8660*/  IMAD.WIDE.U32.X R8, R13, R11, R8, P0 ;  /* 0x0000000b0d087225 */ /* 0x000fd000000e0408 */
.L_x_288:
[----:B------:R-:W2:Y:S01]  /*8670*/  LDC.64 R26, c[0x0][0x640] ;  /* 0x00019000ff1a7b82 */ /* 0x000ea20000000a00 */
[-CC-:B-1----:R-:W-:Y:S01]  /*8680*/  SHF.R.U64 R22, R8, R0.reuse, R9.reuse ;  /* 0x0000000008167219 */ /* 0x182fe20000001209 */
[----:B---3--:R-:W-:Y:S01]  /*8690*/  IMAD.MOV R20, RZ, RZ, -R20 ;  /* 0x000000ffff147224 */ /* 0x008fe200078e0a14 */
[----:B------:R-:W-:Y:S01]  /*86a0*/  SHF.R.U32.HI R0, RZ, R0, R9 ;  /* 0x00000000ff007219 */ /* 0x000fe20000011609 */
[----:B------:R-:W-:Y:S01]  /*86b0*/  ULDC UR4, c[0x0][0x154] ;  /* 0x0000550000047ab9 */ /* 0x000fe20000000800 */
[----:B0-----:R-:W-:Y:S01]  /*86c0*/  IADD3 R3, P0, RZ, -R22, RZ ;  /* 0x80000016ff037210 */ /* 0x001fe20007f1e0ff */
[----:B------:R-:W-:Y:S02]  /*86d0*/  IMAD R21, R21, R20, R12 ;  /* 0x0000001415157224 */ /* 0x000fe400078e020c */
[----:B------:R-:W0:Y:S01]  /*86e0*/  LDC R6, c[0x0][0x618] ;  /* 0x00018600ff067b82 */ /* 0x000e220000000800 */
[----:B------:R-:W-:Y:S02]  /*86f0*/  IMAD.MOV.U32 R7, RZ, RZ, 0x1 ;  /* 0x00000001ff077424 */ /* 0x000fe400078e00ff */
[----:B------:R-:W-:-:S04]  /*8700*/  IMAD.X R5, RZ, RZ, ~R0, P0 ;  /* 0x000000ffff057224 */ /* 0x000fc800000e0e00 */
[-C--:B------:R-:W-:Y:S01]  /*8710*/  IMAD R0, R5, R14.reuse, RZ ;  /* 0x0000000e05007224 */ /* 0x080fe200078e02ff */
[----:B------:R-:W1:Y:S01]  /*8720*/  LDC R8, c[0x0][0x608] ;  /* 0x00018200ff087b82 */ /* 0x000e620000000800 */
[----:B------:R-:W-:-:S04]  /*8730*/  IMAD.WIDE.U32 R4, R3, R14, R16 ;  /* 0x0000000e03047225 */ /* 0x000fc800078e0010 */
[----:B------:R-:W-:Y:S01]  /*8740*/  IMAD R3, R3, R15, R0 ;  /* 0x0000000f03037224 */ /* 0x000fe200078e0200 */
[----:B------:R-:W-:Y:S02]  /*8750*/  I2FP.F32.U32 R0, R23 ;  /* 0x0000001700007245 */ /* 0x000fe40000201000 */
[----:B------:R-:W3:Y:S01]  /*8760*/  LDC R24, c[0x0][0x658] ;  /* 0x00019600ff187b82 */ /* 0x000ee20000000800 */
[----:B------:R-:W-:Y:S01]  /*8770*/  IMAD.IADD R3, R5, 0x1, R3 ;  /* 0x0000000105037824 */ /* 0x000fe200078e0203 */
[----:B--2---:R-:W-:Y:S01]  /*8780*/  ISETP.NE.U32.AND P0, PT, R26, RZ, PT ;  /* 0x000000ff1a00720c */ /* 0x004fe20003f05070 */
[----:B------:R-:W-:Y:S01]  /*8790*/  FMUL R0, R0, UR4 ;  /* 0x0000000400007c20 */ /* 0x000fe20008400000 */
[----:B------:R-:W-:Y:S02]  /*87a0*/  IMAD.MOV.U32 R5, RZ, RZ, -0x1 ;  /* 0xffffffffff057424 */ /* 0x000fe400078e00ff */
[----:B------:R-:W-:Y:S01]  /*87b0*/  ISETP.NE.AND.EX P0, PT, R27, RZ, PT, P0 ;  /* 0x000000ff1b00720c */ /* 0x000fe20003f05300 */
[----:B------:R2:W2:Y:S01]  /*87c0*/  F2I.U32.TRUNC.NTZ R13, R0 ;  /* 0x00000000000d7305 */ /* 0x0004a2000020f000 */
[----:B------:R-:W2:Y:S01]  /*87d0*/  LDC R20, c[0x0][0x148] ;  /* 0x00005200ff147b82 */ /* 0x000ea20000000800 */
[----:B0-----:R-:W-:-:S02]  /*87e0*/  SHF.R.U64 R12, R4, R6, R3 ;  /* 0x00000006040c7219 */ /* 0x001fc40000001203 */
[----:B------:R-:W-:-:S05]  /*87f0*/  SHF.R.U32.HI R3, RZ, R6, R3 ;  /* 0x00000006ff037219 */ /* 0x000fca0000011603 */
[----:B------:R-:W0:Y:S01]  /*8800*/  LDC R15, c[0x0][0x600] ;  /* 0x00018000ff0f7b82 */ /* 0x000e220000000800 */
[-CC-:B-1----:R-:W-:Y:S02]  /*8810*/  SHF.R.U64 R10, R12, R8.reuse, R3.reuse ;  /* 0x000000080c0a7219 */ /* 0x182fe40000001203 */
[----:B------:R-:W-:-:S05]  /*8820*/  SHF.R.U32.HI R3, RZ, R8, R3 ;  /* 0x00000008ff037219 */ /* 0x000fca0000011603 */
[----:B------:R-:W1:Y:S01]  /*8830*/  LDC R28, c[0x0][0x648] ;  /* 0x00019200ff1c7b82 */ /* 0x000e620000000800 */
[-C--:B---3--:R-:W-:Y:S02]  /*8840*/  SHF.L.U32 R4, R5, R24.reuse, RZ ;  /* 0x0000001805047219 */ /* 0x088fe400000006ff */
[--C-:B------:R-:W-:Y:S02]  /*8850*/  SHF.R.U64 R14, R10, R24, R3.reuse ;  /* 0x000000180a0e7219 */ /* 0x100fe40000001203 */
[----:B------:R-:W-:Y:S02]  /*8860*/  LOP3.LUT R25, RZ, R4, RZ, 0x33, !PT ;  /* 0x00000004ff197212 */ /* 0x000fe400078e33ff */
[-C--:B------:R-:W-:Y:S01]  /*8870*/  SHF.R.U32.HI R5, RZ, R24.reuse, R3 ;  /* 0x00000018ff057219 */ /* 0x080fe20000011603 */
[----:B------:R-:W3:Y:S01]  /*8880*/  LDC R29, c[0x0][0x638] ;  /* 0x00018e00ff1d7b82 */ /* 0x000ee20000000800 */
[----:B------:R-:W-:Y:S01]  /*8890*/  SHF.L.U32 R152, R7, R24, RZ ;  /* 0x0000001807987219 */ /* 0x000fe200000006ff */
[----:B------:R-:W-:-:S06]  /*88a0*/  IMAD.MOV.U32 R4, RZ, RZ, R14 ;  /* 0x000000ffff047224 */ /* 0x000fcc00078e000e */
[----:B------:R-:W0:Y:S01]  /*88b0*/  LDC R30, c[0x0][0x610] ;  /* 0x00018400ff1e7b82 */ /* 0x000e220000000800 */
[----:B------:R-:W-:Y:S05]  /*88c0*/  @!P0 BRA `(.L_x_289) ;  /* 0x0000000000288947 */ /* 0x000fea0003800000 */
[----:B------:R-:W4:Y:S02]  /*88d0*/  LDC R3, c[0x0][0x64c] ;  /* 0x00019300ff037b82 */ /* 0x000f240000000800 */
[----:B----4-:R-:W-:-:S05]  /*88e0*/  IADD3 R3, P0, R14, R3, RZ ;  /* 0x000000030e037210 */ /* 0x010fca0007f1e0ff */
        /* <DEDUP_REMOVED lines=8> */
.L_x_289:
[----:B------:R-:W-:Y:S01]  /*8970*/  ISETP.NE.AND P0, PT, R2, 0x1, PT ;  /* 0x000000010200780c */ /* 0x000fe20003f05270 */
[----:B0-----:R-:W-:Y:S01]  /*8980*/  VIADD R7, R15, 0xffffffff ;  /* 0xffffffff0f077836 */ /* 0x001fe20000000000 */
[----:B-12---:R-:W-:Y:S01]  /*8990*/  SHF.R.U64 R0, R4, R28, R5 ;  /* 0x0000001c04007219 */ /* 0x006fe20000001205 */
[----:B------:R-:W-:Y:S01]  /*89a0*/  IMAD.MOV R13, RZ, RZ, -R13 ;  /* 0x000000ffff0d7224 */ /* 0x000fe200078e0a0d */
[----:B------:R-:W-:Y:S01]  /*89b0*/  LOP3.LUT R5, R10, R25, RZ, 0xc0, !PT ;  /* 0x000000190a057212 */ /* 0x000fe200078ec0ff */
[----:B------:R-:W-:Y:S02]  /*89c0*/  IMAD.MOV.U32 R4, RZ, RZ, 0x1 ;  /* 0x00000001ff047424 */ /* 0x000fe400078e00ff */
[----:B------:R-:W-:Y:S02]  /*89d0*/  IMAD.MOV R3, RZ, RZ, -R0 ;  /* 0x000000ffff037224 */ /* 0x000fe400078e0a00 */
[----:B------:R-:W-:Y:S01]  /*89e0*/  IMAD R152, R152, R0, R5 ;  /* 0x0000000098987224 */ /* 0x000fe200078e0205 */
[----:B------:R-:W-:Y:S01]  /*89f0*/  LOP3.LUT R5, R12, R7, RZ, 0xc0, !PT ;  /* 0x000000070c057212 */ /* 0x000fe200078ec0ff */
[----:B---3--:R-:W-:-:S02]  /*8a00*/  IMAD R0, R3, R29, R14 ;  /* 0x0000001d03007224 */ /* 0x008fc400078e020e */
[----:B------:R-:W-:Y:S02]  /*8a10*/  @P0 IMAD R21, R20, R13, R23 ;  /* 0x0000000d14150224 */ /* 0x000fe400078e0217 */
[----:B------:R-:W-:Y:S01]  /*8a20*/  IMAD R3, R0, R15, R5 ;  /* 0x0000000f00037224 */ /* 0x000fe200078e0205 */
[----:B------:R-:W-:Y:S01]  /*8a30*/  PRMT R0, R4, 0x7610, R0 ;  /* 0x0000761004007816 */ /* 0x000fe20000000000 */
[----:B------:R-:W-:-:S05]  /*8a40*/  IMAD R152, R152, R30, R21 ;  /* 0x0000001e98987224 */ /* 0x000fca00078e0215 */
[----:B------:R-:W-:Y:S02]  /*8a50*/  SEL R23, R3, R152, !P0 ;  /* 0x0000009803177207 */ /* 0x000fe40004000000 */
[----:B------:R-:W-:-:S07]  /*8a60*/  SEL R152, R152, R3, !P0 ;  /* 0x0000000398987207 */ /* 0x000fce0004000000 */
.L_x_287:
[----:B------:R-:W-:-:S13]  /*8a70*/  LOP3.LUT P0, RZ, R0, 0xff, RZ, 0xc0, !PT ;  /* 0x000000ff00ff7812 */ /* 0x000fda000780c0ff */
[----:B------:R-:W-:Y:S05]  /*8a80*/  @P0 BRA `(.L_x_290) ;  /* 0xffffff8400380947 */ /* 0x000fea000383ffff */
[----:B------:R-:W-:Y:S05]  /*8a90*/  EXIT ;  /* 0x000000000000794d */ /* 0x000fea0003800000 */
.L_x_3:
[----:B0-----:R-:W-:Y:S01]  /*8aa0*/  ULDC.64 UR4, c[0x0][0x650] ;  /* 0x0001940000047ab9 */ /* 0x001fe20000000a00 */
        /* <DEDUP_REMOVED lines=25> */
.L_x_292:
[--C-:B------:R-:W-:Y:S01]  /*8c40*/  SHF.R.U64 R12, R10, R14, R11.reuse ;  /* 0x0000000e0a0c7219 */ /* 0x100fe2000000120b */
[----:B------:R-:W0:Y:S01]  /*8c50*/  LDC R22, c[0x0][0x618] ;  /* 0x00018600ff167b82 */ /* 0x000e220000000800 */
[----:B------:R-:W-:Y:S01]  /*8c60*/  I2FP.F32.U32 R6, R4 ;  /* 0x0000000400067245 */ /* 0x000fe20000201000 */
[----:B------:R-:W-:Y:S01]  /*8c70*/  ULDC UR4, c[0x0][0x150] ;  /* 0x0000540000047ab9 */ /* 0x000fe20000000800 */
[----:B------:R-:W-:Y:S02]  /*8c80*/  SHF.R.U32.HI R5, RZ, R14, R11 ;  /* 0x0000000eff057219 */ /* 0x000fe4000001160b */
[----:B------:R-:W-:Y:S01]  /*8c90*/  IADD3 R9, P0, RZ, -R12, RZ ;  /* 0x8000000cff097210 */ /* 0x000fe20007f1e0ff */
[----:B------:R-:W-:Y:S01]  /*8ca0*/  FMUL R11, R6, UR4 ;  /* 0x00000004060b7c20 */ /* 0x000fe20008400000 */
[----:B------:R-:W-:Y:S01]  /*8cb0*/  ULDC UR4, c[0x0][0x154] ;  /* 0x0000550000047ab9 */ /* 0x000fe20000000800 */
[----:B------:R-:W1:Y:S02]  /*8cc0*/  LDC.64 R24, c[0x0][0x640] ;  /* 0x00019000ff187b82 */ /* 0x000e640000000a00 */
[----:B------:R-:W-:-:S02]  /*8cd0*/  IMAD.X R5, RZ, RZ, ~R5, P0 ;  /* 0x000000ffff057224 */ /* 0x000fc400000e0e05 */
[----:B------:R-:W2:Y:S01]  /*8ce0*/  F2I.U32.TRUNC.NTZ R11, R11 ;  /* 0x0000000b000b7305 */ /* 0x000ea2000020f000 */
[----:B------:R-:W-:-:S03]  /*8cf0*/  IMAD.WIDE.U32 R6, R9, R20, R16 ;  /* 0x0000001409067225 */ /* 0x000fc600078e0010 */
[----:B------:R-:W3:Y:S01]  /*8d00*/  LDC R13, c[0x0][0x144] ;  /* 0x00005100ff0d7b82 */ /* 0x000ee20000000800 */
[----:B------:R-:W-:-:S04]  /*8d10*/  IMAD R8, R5, R20, RZ ;  /* 0x0000001405087224 */ /* 0x000fc800078e02ff */
[----:B------:R-:W-:Y:S02]  /*8d20*/  IMAD R5, R9, R21, R8 ;  /* 0x0000001509057224 */ /* 0x000fe400078e0208 */
[----:B------:R-:W-:Y:S01]  /*8d30*/  IMAD.MOV.U32 R8, RZ, RZ, -0x1 ;  /* 0xffffffffff087424 */ /* 0x000fe200078e00ff */
[----:B------:R-:W4:Y:S01]  /*8d40*/  LDC R14, c[0x0][0x608] ;  /* 0x00018200ff0e7b82 */ /* 0x000f220000000800 */
[----:B------:R-:W-:Y:S01]  /*8d50*/  IMAD.IADD R5, R7, 0x1, R5 ;  /* 0x0000000107057824 */ /* 0x000fe200078e0205 */
[----:B------:R-:W-:-:S04]  /*8d60*/  I2FP.F32.U32 R7, R3 ;  /* 0x0000000300077245 */ /* 0x000fc80000201000 */
[-C--:B0-----:R-:W-:Y:S01]  /*8d70*/  SHF.R.U64 R10, R6, R22.reuse, R5 ;  /* 0x00000016060a7219 */ /* 0x081fe20000001205 */
[----:B--2---:R-:W-:Y:S01]  /*8d80*/  IMAD.MOV R6, RZ, RZ, -R11 ;  /* 0x000000ffff067224 */ /* 0x004fe200078e0a0b */
[----:B------:R-:W0:Y:S01]  /*8d90*/  LDC R9, c[0x0][0x658] ;  /* 0x00019600ff097b82 */ /* 0x000e220000000800 */
[----:B-1----:R-:W-:Y:S01]  /*8da0*/  ISETP.NE.U32.AND P0, PT, R24, RZ, PT ;  /* 0x000000ff1800720c */ /* 0x002fe20003f05070 */
[----:B------:R-:W-:Y:S01]  /*8db0*/  FMUL R7, R7, UR4 ;  /* 0x0000000407077c20 */ /* 0x000fe20008400000 */
[----:B------:R-:W-:Y:S02]  /*8dc0*/  SHF.R.U32.HI R5, RZ, R22, R5 ;  /* 0x00000016ff057219 */ /* 0x000fe40000011605 */
[----:B------:R-:W-:-:S03]  /*8dd0*/  ISETP.NE.AND.EX P0, PT, R25, RZ, PT, P0 ;  /* 0x000000ff1900720c */ /* 0x000fc60003f05300 */
[----:B------:R-:W1:Y:S01]  /*8de0*/  LDC R20, c[0x0][0x148] ;  /* 0x00005200ff147b82 */ /* 0x000e620000000800 */
[----:B---3--:R-:W-:Y:S02]  /*8df0*/  IMAD R23, R13, R6, R4 ;  /* 0x000000060d177224 */ /* 0x008fe400078e0204 */
[----:B------:R-:W-:-:S05]  /*8e00*/  IMAD.MOV.U32 R6, RZ, RZ, 0x1 ;  /* 0x00000001ff067424 */ /* 0x000fca00078e00ff */
[----:B------:R-:W2:Y:S01]  /*8e10*/  LDC R21, c[0x0][0x600] ;  /* 0x00018000ff157b82 */ /* 0x000ea20000000800 */
[-CC-:B----4-:R-:W-:Y:S02]  /*8e20*/  SHF.R.U64 R13, R10, R14.reuse, R5.reuse ;  /* 0x0000000e0a0d7219 */ /* 0x190fe40000001205 */
[----:B------:R-:W-:Y:S02]  /*8e30*/  SHF.R.U32.HI R4, RZ, R14, R5 ;  /* 0x0000000eff047219 */ /* 0x000fe40000011605 */
[----:B------:R3:W4:Y:S03]  /*8e40*/  F2I.U32.TRUNC.NTZ R14, R7 ;  /* 0x00000007000e7305 */ /* 0x000726000020f000 */
[----:B------:R-:W1:Y:S01]  /*8e50*/  LDC R26, c[0x0][0x648] ;  /* 0x00019200ff1a7b82 */ /* 0x000e620000000800 */
[-C--:B0-----:R-:W-:Y:S02]  /*8e60*/  SHF.R.U64 R15, R13, R9.reuse, R4 ;  /* 0x000000090d0f7219 */ /* 0x081fe40000001204 */
[----:B------:R-:W-:-:S02]  /*8e70*/  SHF.L.U32 R8, R8, R9, RZ ;  /* 0x0000000908087219 */ /* 0x000fc400000006ff */
[-C--:B------:R-:W-:Y:S01]  /*8e80*/  SHF.R.U32.HI R5, RZ, R9.reuse, R4 ;  /* 0x00000009ff057219 */ /* 0x080fe20000011604 */
[----:B------:R-:W-:Y:S01]  /*8e90*/  IMAD.MOV.U32 R4, RZ, RZ, R15 ;  /* 0x000000ffff047224 */ /* 0x000fe200078e000f */
[----:B------:R-:W-:Y:S01]  /*8ea0*/  SHF.L.U32 R22, R6, R9, RZ ;  /* 0x0000000906167219 */ /* 0x000fe200000006ff */
[----:B------:R-:W0:Y:S01]  /*8eb0*/  LDC R27, c[0x0][0x638] ;  /* 0x00018e00ff1b7b82 */ /* 0x000e220000000800 */
[----:B------:R-:W-:-:S07]  /*8ec0*/  LOP3.LUT R28, RZ, R8, RZ, 0x33, !PT ;  /* 0x00000008ff1c7212 */ /* 0x000fce00078e33ff */
        /* <DEDUP_REMOVED lines=12> */
.L_x_293:
[----:B------:R-:W-:Y:S01]  /*8f90*/  ISETP.NE.AND P0, PT, R2, 0x1, PT ;  /* 0x000000010200780c */ /* 0x000fe20003f05270 */
[----:B--2---:R-:W-:Y:S01]  /*8fa0*/  VIADD R7, R21, 0xffffffff ;  /* 0xffffffff15077836 */ /* 0x004fe20000000000 */
[----:B-1----:R-:W-:Y:S01]  /*8fb0*/  SHF.R.U64 R5, R4, R26, R5 ;  /* 0x0000001a04057219 */ /* 0x002fe20000001205 */
[----:B------:R-:W-:Y:S01]  /*8fc0*/  IMAD.MOV R14, RZ, RZ, -R14 ;  /* 0x000000ffff0e7224 */ /* 0x000fe200078e0a0e */
[----:B------:R-:W-:Y:S01]  /*8fd0*/  LOP3.LUT R4, R13, R28, RZ, 0xc0, !PT ;  /* 0x0000001c0d047212 */ /* 0x000fe200078ec0ff */
[----:B------:R-:W-:Y:S01]  /*8fe0*/  IMAD.MOV.U32 R8, RZ, RZ, R12 ;  /* 0x000000ffff087224 */ /* 0x000fe200078e000c */
[----:B------:R-:W-:Y:S01]  /*8ff0*/  LOP3.LUT R10, R10, R7, RZ, 0xc0, !PT ;  /* 0x000000070a0a7212 */ /* 0x000fe200078ec0ff */
[----:B------:R-:W-:Y:S02]  /*9000*/  IMAD.MOV R6, RZ, RZ, -R5 ;  /* 0x000000ffff067224 */ /* 0x000fe400078e0a05 */
[----:B------:R-:W-:-:S04]  /*9010*/  IMAD R4, R22, R5, R4 ;  /* 0x0000000516047224 */ /* 0x000fc800078e0204 */
[----:B------:R-:W-:Y:S02]  /*9020*/  @P0 IMAD R23, R20, R14, R3 ;  /* 0x0000000e14170224 */ /* 0x000fe400078e0203 */
[----:B0-----:R-:W-:Y:S02]  /*9030*/  IMAD R3, R6, R27, R15 ;  /* 0x0000001b06037224 */ /* 0x001fe400078e020f */
[----:B------:R-:W-:Y:S02]  /*9040*/  IMAD R7, R4, R29, R23 ;  /* 0x0000001d04077224 */ /* 0x000fe400078e0217 */
[----:B------:R-:W-:Y:S02]  /*9050*/  IMAD R4, R3, R21, R10 ;  /* 0x0000001503047224 */ /* 0x000fe400078e020a */
[----:B------:R-:W-:-:S03]  /*9060*/  IMAD.MOV.U32 R6, RZ, RZ, 0x1 ;  /* 0x00000001ff067424 */ /* 0x000fc600078e00ff */
[----:B------:R-:W-:Y:S02]  /*9070*/  SEL R9, R4, R7, !P0 ;  /* 0x0000000704097207 */ /* 0x000fe40004000000 */
[----:B------:R-:W-:-:S07]  /*9080*/  SEL R7, R7, R4, !P0 ;  /* 0x0000000407077207 */ /* 0x000fce0004000000 */
.L_x_291:
[----:B------:R-:W-:-:S08]  /*9090*/  NOP ;  /* 0x0000000000007918 */ /* 0x000fd00000000000 */
[----:B------:R-:W0:-:S00]  /*90a0*/  USETMAXREG.DEALLOC.CTAPOOL 0x28 ;  /* 0x00000028000079c8 */ /* 0x000e0000080e0500 */
[----:B0-----:R-:W-:-:S13]  /*90b0*/  ISETP.NE.AND P0, PT, R0, RZ, PT ;  /* 0x000000ff0000720c */ /* 0x001fda0003f05270 */
[----:B------:R-:W-:Y:S05]  /*90c0*/  @P0 EXIT ;  /* 0x000000000000094d */ /* 0x000fea0003800000 */
[----:B------:R-:W-:Y:S01]  /*90d0*/  LOP3.LUT P0, RZ, R6, 0xff, RZ, 0xc0, !PT ;  /* 0x000000ff06ff7812 */ /* 0x000fe2000780c0ff */
[----:B------:R-:W-:Y:S02]  /*90e0*/  IMAD.MOV.U32 R0, RZ, RZ, 0x1 ;  /* 0x00000001ff007424 */ /* 0x000fe400078e00ff */
[----:B------:R-:W-:-:S10]  /*90f0*/  IMAD.MOV.U32 R12, RZ, RZ, RZ ;  /* 0x000000ffff0c7224 */ /* 0x000fd400078e00ff */
[----:B------:R-:W-:Y:S05]  /*9100*/  @!P0 BRA `(.L_x_294) ;  /* 0x0000000c00308947 */ /* 0x000fea0003800000 */
[----:B------:R-:W0:Y:S01]  /*9110*/  LDC R0, c[0x0][0x28c] ;  /* 0x0000a300ff007b82 */ /* 0x000e220000000800 */
[----:B------:R-:W-:Y:S01]  /*9120*/  ULDC UR5, c[0x0][0x600] ;  /* 0x0001800000057ab9 */ /* 0x000fe20000000800 */
[----:B------:R-:W-:Y:S01]  /*9130*/  ULDC UR4, c[0x0][0xc] ;  /* 0x0000030000047ab9 */ /* 0x000fe20000000800 */
[----:B------:R-:W-:Y:S01]  /*9140*/  UIADD3 UR16, UR5, -0x1, URZ ;  /* 0xffffffff05107890 */ /* 0x000fe2000fffe03f */
[C---:B------:R-:W-:Y:S01]  /*9150*/  LOP3.LUT P2, RZ, R18.reuse, 0x7f, RZ, 0xc0, !PT ;  /* 0x0000007f12ff7812 */ /* 0x040fe2000784c0ff */
[----:B------:R-:W-:Y:S01]  /*9160*/  ULDC UR6, c[0x0][0x658] ;  /* 0x0001960000067ab9 */ /* 0x000fe20000000800 */
[----:B------:R-:W-:Y:S01]  /*9170*/  ULDC UR5, c[0x0][0x10] ;  /* 0x0000040000057ab9 */ /* 0x000fe20000000800 */
[----:B------:R-:W-:Y:S01]  /*9180*/  UMOV UR7, 0xffffffff ;  /* 0xffffffff00077882 */ /* 0x000fe20000000000 */
[----:B------:R-:W-:Y:S01]  /*9190*/  UMOV UR8, 0x1 ;  /* 0x0000000100087882 */ /* 0x000fe20000000000 */
[----:B------:R-:W-:Y:S01]  /*91a0*/  UIMAD.WIDE.U32 UR4, UR4, UR5, URZ ;  /* 0x00000005040472a5 */ /* 0x000fe2000f8e003f */
[----:B------:R-:W-:Y:S01]  /*91b0*/  LOP3.LUT P0, RZ, R18, 0x1f, RZ, 0xc0, !PT ;  /* 0x0000001f12ff7812 */ /* 0x000fe2000780c0ff */
[----:B------:R-:W-:Y:S01]  /*91c0*/  USHF.L.U32 UR7, UR7, UR6, URZ ;  /* 0x0000000607077299 */ /* 0x000fe2000800063f */
[----:B------:R-:W-:Y:S01]  /*91d0*/  BSSY B0, `(.L_x_294) ;  /* 0x00000bf000007945 */ /* 0x000fe20003800000 */
[----:B------:R-:W-:Y:S01]  /*91e0*/  USHF.L.U32 UR18, UR8, UR6, URZ ;  /* 0x0000000608127299 */ /* 0x000fe2000800063f */
[----:B------:R-:W-:Y:S01]  /*91f0*/  IMAD.MOV.U32 R13, RZ, RZ, 0x1 ;  /* 0x00000001ff0d7424 */ /* 0x000fe200078e00ff */
[----:B------:R-:W-:Y:S01]  /*9200*/  LOP3.LUT R11, R19, 0x2, RZ, 0xfc, !PT ;  /* 0x00000002130b7812 */ /* 0x000fe200078efcff */
[----:B------:R-:W-:Y:S01]  /*9210*/  ULDC UR6, c[0x0][0x14] ;  /* 0x0000050000067ab9 */ /* 0x000fe20000000800 */
[----:B------:R-:W-:Y:S01]  /*9220*/  PLOP3.LUT P0, PT, P0, P2, PT, 0x8a, 0x0 ;  /* 0x000000000000781c */ /* 0x000fe20000705172 */
[----:B------:R-:W-:Y:S01]  /*9230*/  UIMAD.WIDE.U32 UR20, UR4, UR6, URZ ;  /* 0x00000006041472a5 */ /* 0x000fe2000f8e003f */
[----:B------:R-:W-:Y:S01]  /*9240*/  IMAD.MOV.U32 R12, RZ, RZ, RZ ;  /* 0x000000ffff0c7224 */ /* 0x000fe200078e00ff */
[----:B------:R-:W-:-:S02]  /*9250*/  UIMAD UR13, UR5, UR6, URZ ;  /* 0x00000006050d72a4 */ /* 0x000fc4000f8e023f */
[----:B------:R-:W-:Y:S01]  /*9260*/  ULOP3.LUT UR17, URZ, UR7, URZ, 0x33, !UPT ;  /* 0x000000073f117292 */ /* 0x000fe2000f8e333f */
[----:B0-----:R-:W-:Y:S01]  /*9270*/  VIADD R0, R0, 0x7f ;  /* 0x0000007f00007836 */ /* 0x001fe20000000000 */
[----:B------:R-:W-:Y:S01]  /*9280*/  UIADD3 UR13, UR21, UR13, URZ ;  /* 0x0000000d150d7290 */ /* 0x000fe2000fffe03f */
[----:B------:R-:W-:-:S03]  /*9290*/  ULDC.64 UR22, c[0x0][0x198] ;  /* 0x0000660000167ab9 */ /* 0x000fc60000000a00 */
[----:B------:R-:W-:-:S04]  /*92a0*/  SHF.R.S32.HI R3, RZ, 0x1f, R0 ;  /* 0x0000001fff037819 */ /* 0x000fc80000011400 */
[----:B------:R-:W-:Y:S01]  /*92b0*/  LEA.HI R3, R3, R0, RZ, 0x7 ;  /* 0x0000000003037211 */ /* 0x000fe200078f38ff */
[----:B------:R-:W-:-:S03]  /*92c0*/  IMAD.MOV.U32 R0, RZ, RZ, 0x1 ;  /* 0x00000001ff007424 */ /* 0x000fc600078e00ff */
[----:B------:R-:W-:-:S05]  /*92d0*/  SHF.R.S32.HI R3, RZ, 0x7, R3 ;  /* 0x00000007ff037819 */ /* 0x000fca0000011403 */
[----:B------:R-:W-:-:S07]  /*92e0*/  VIADD R10, R3, 0x1 ;  /* 0x00000001030a7836 */ /* 0x000fce0000000000 */
.L_x_306:
[----:B------:R-:W-:-:S03]  /*92f0*/  UMOV UR4, 0xffffffff ;  /* 0xffffffff00047882 */ /* 0x000fc60000000000 */
[----:B------:R-:W-:Y:S05]  /*9300*/  BRA.DIV UR4, `(.L_x_295) ;  /* 0x0000000e04e07947 */ /* 0x000fea000b800000 */
[----:B------:R-:W-:-:S13]  /*9310*/  ELECT P6, URZ, PT ;  /* 0x00000000003f782f */ /* 0x000fda00038c0000 */
.L_x_319:
[----:B------:R-:W0:Y:S01]  /*9320*/  LDC R4, c[0x0][0x28c] ;  /* 0x0000a300ff047b82 */ /* 0x000e220000000800 */
[----:B------:R-:W-:Y:S01]  /*9330*/  BSSY B1, `(.L_x_296) ;  /* 0x0000037000017945 */ /* 0x000fe20003800000 */
[----:B0-----:R-:W-:-:S13]  /*9340*/  ISETP.LT.OR P6, PT, R4, 0x1, !P6 ;  /* 0x000000010400780c */ /* 0x001fda00077c1670 */
[----:B------:R-:W-:Y:S05]  /*9350*/  @P6 BRA `(.L_x_297) ;  /* 0x0000000000d06947 */ /* 0x000fea0003800000 */
[----:B------:R-:W-:Y:S02]  /*9360*/  IMAD.SHL.U32 R15, R9, 0x80, RZ ;  /* 0x00000080090f7824 */ /* 0x000fe400078e00ff */
[----:B------:R-:W-:Y:S02]  /*9370*/  IMAD.SHL.U32 R18, R7, 0x100, RZ ;  /* 0x0000010007127824 */ /* 0x000fe400078e00ff */
[----:B------:R-:W-:Y:S02]  /*9380*/  IMAD.MOV.U32 R20, RZ, RZ, RZ ;  /* 0x000000ffff147224 */ /* 0x000fe400078e00ff */
[----:B------:R-:W-:Y:S02]  /*9390*/  IMAD.MOV.U32 R4, RZ, RZ, R10 ;  /* 0x000000ffff047224 */ /* 0x000fe400078e000a */
[----:B------:R-:W-:Y:S02]  /*93a0*/  IMAD.MOV.U32 R5, RZ, RZ, R0 ;  /* 0x000000ffff057224 */ /* 0x000fe400078e0000 */
[----:B------:R-:W-:-:S07]  /*93b0*/  IMAD.MOV.U32 R6, RZ, RZ, R12 ;  /* 0x000000ffff067224 */ /* 0x000fce00078e000c */
.L_x_301:
[----:B------:R-:W0:Y:S01]  /*93c0*/  S2R R14, SR_CgaCtaId ;  /* 0x00000000000e7919 */ /* 0x000e220000008800 */
[----:B------:R-:W-:Y:S01]  /*93d0*/  MOV R7, 0x400 ;  /* 0x0000040000077802 */ /* 0x000fe20000000f00 */
[----:B------:R-:W1:Y:S03]  /*93e0*/  @!P2 LDC R9, c[0x0][0x500] ;  /* 0x00014000ff09ab82 */ /* 0x000e660000000800 */
[----:B0-----:R-:W-:Y:S02]  /*93f0*/  LEA R21, R14, R7, 0x18 ;  /* 0x000000070e157211 */ /* 0x001fe400078ec0ff */
[----:B------:R-:W-:-:S03]  /*9400*/  SHF.L.U32 R7, R5, 0x1f, RZ ;  /* 0x0000001f05077819 */ /* 0x000fc600000006ff */
[----:B------:R-:W-:-:S04]  /*9410*/  IMAD R14, R6, 0x8, R21 ;  /* 0x00000008060e7824 */ /* 0x000fc800078e0215 */
[----:B------:R-:W0:Y:S02]  /*9420*/  SYNCS.PHASECHK.TRANS64.TRYWAIT P1, [R14+URZ+0x30], R7 ;  /* 0x000030070e0075a7 */ /* 0x000e24000802017f */
[----:B01----:R-:W-:Y:S05]  /*9430*/  @!P1 BRA `(.L_x_298) ;  /* 0x0000000c00b49947 */ /* 0x003fea0003800000 */
.L_x_320:
[----:B0-----:R-:W-:Y:S01]  /*9440*/  PRMT R7, R11, 0x9910, RZ ;  /* 0x000099100b077816 */ /* 0x001fe200000000ff */
[----:B------:R0:W-:Y:S03]  /*9450*/  @!P2 SYNCS.ARRIVE.TRANS64 RZ, [R14+URZ], R9 ;  /* 0x000000090effa9a7 */ /* 0x0001e6000800003f */
[----:B------:R-:W-:-:S13]  /*9460*/  ISETP.NE.AND P1, PT, R7, 0x2, PT ;  /* 0x000000020700780c */ /* 0x000fda0003f25270 */
[----:B0-----:R-:W-:Y:S05]  /*9470*/  @P1 BRA `(.L_x_299) ;  /* 0x0000000000041947 */ /* 0x001fea0003800000 */
[----:B------:R-:W-:Y:S01]  /*9480*/  BPT.TRAP 0x1 ;  /* 0x000000040000795c */ /* 0x000fe20000300000 */
.L_x_299:
[----:B------:R-:W-:Y:S05]  /*9490*/  @P0 BRA `(.L_x_300) ;  /* 0x0000000000040947 */ /* 0x000fea0003800000 */
[----:B------:R-:W-:Y:S01]  /*94a0*/  BPT.TRAP 0x1 ;  /* 0x000000040000795c */ /* 0x000fe20000300000 */
.L_x_300:
[--C-:B------:R-:W-:Y:S01]  /*94b0*/  IMAD R7, R6, 0x8000, R21.reuse ;  /* 0x0000800006077824 */ /* 0x100fe200078e0215 */
[----:B------:R-:W-:Y:S01]  /*94c0*/  R2UR UR9, R14 ;  /* 0x000000000e0972ca */ /* 0x000fe200000e0000 */
[----:B------:R-:W-:Y:S01]  /*94d0*/  IMAD R21, R6, 0x4000, R21 ;  /* 0x0000400006157824 */ /* 0x000fe200078e0215 */
[----:B------:R-:W-:Y:S01]  /*94e0*/  UIADD3 UR4, UP0, UR22, 0xf0, URZ ;  /* 0x000000f016047890 */ /* 0x000fe2000ff1e03f */
[----:B------:R-:W-:Y:S01]  /*94f0*/  VIADD R4, R4, 0xffffffff ;  /* 0xffffffff04047836 */ /* 0x000fe20000000000 */
[----:B------:R-:W-:Y:S01]  /*9500*/  R2UR UR5, R7 ;  /* 0x00000000070572ca */ /* 0x000fe200000e0000 */
[----:B------:R-:W-:Y:S01]  /*9510*/  UIADD3 UR24, UP1, UR22, 0x1f0, URZ ;  /* 0x000001f016187890 */ /* 0x000fe2000ff3e03f */
[----:B------:R-:W-:Y:S01]  /*9520*/  R2UR UR8, R21 ;  /* 0x00000000150872ca */ /* 0x000fe200000e0000 */
[----:B------:R-:W-:Y:S01]  /*9530*/  VIADD R6, R6, 0x1 ;  /* 0x0000000106067836 */ /* 0x000fe20000000000 */
[----:B------:R-:W-:Y:S01]  /*9540*/  R2UR UR11, R18 ;  /* 0x00000000120b72ca */ /* 0x000fe200000e0000 */
[----:B------:R-:W-:Y:S01]  /*9550*/  UIADD3.X UR25, URZ, UR23, URZ, UP1, !UPT ;  /* 0x000000173f197290 */ /* 0x000fe20008ffe43f */
[----:B------:R-:W-:Y:S01]  /*9560*/  R2UR UR10, R20 ;  /* 0x00000000140a72ca */ /* 0x000fe200000e0000 */
[----:B------:R-:W-:Y:S01]  /*9570*/  UMOV UR6, 0x0 ;  /* 0x0000000000067882 */ /* 0x000fe20000000000 */
[----:B------:R-:W-:Y:S01]  /*9580*/  R2UR UR12, R8 ;  /* 0x00000000080c72ca */ /* 0x000fe200000e0000 */
[----:B------:R-:W-:Y:S01]  /*9590*/  UMOV UR7, 0x10000000 ;  /* 0x1000000000077882 */ /* 0x000fe20000000000 */
[----:B------:R-:W-:Y:S01]  /*95a0*/  R2UR UR19, R15 ;  /* 0x000000000f1372ca */ /* 0x000fe200000e0000 */
[----:B------:R-:W-:Y:S01]  /*95b0*/  VIADD R20, R20, 0x80 ;  /* 0x0000008014147836 */ /* 0x000fe20000000000 */
[----:B------:R-:W-:Y:S01]  /*95c0*/  ISETP.GT.AND P3, PT, R4, 0x1, PT ;  /* 0x000000010400780c */ /* 0x000fe20003f64270 */
[----:B------:R-:W-:Y:S01]  /*95d0*/  UIADD3 UR14, UR5, 0x180, URZ ;  /* 0x00000180050e7890 */ /* 0x000fe2000fffe03f */
[----:B------:R-:W-:Y:S01]  /*95e0*/  ISETP.NE.AND P1, PT, R6, 0x6, PT ;  /* 0x000000060600780c */ /* 0x000fe20003f25270 */
[----:B------:R-:W-:-:S02]  /*95f0*/  UIADD3.X UR5, URZ, UR23, URZ, UP0, !UPT ;  /* 0x000000173f057290 */ /* 0x000fc400087fe43f */
[----:B------:R-:W-:Y:S01]  /*9600*/  UIADD3 UR15, UR8, 0x30180, URZ ;  /* 0x00030180080f7890 */ /* 0x000fe2000fffe03f */
[----:B------:R-:W-:Y:S02]  /*9610*/  SEL R14, RZ, 0x1, P1 ;  /* 0x00000001ff0e7807 */ /* 0x000fe40000800000 */
[----:B------:R-:W-:Y:S01]  /*9620*/  UMOV UR8, UR14 ;  /* 0x0000000e00087c82 */ /* 0x000fe20008000000 */
[----:B------:R-:W-:Y:S02]  /*9630*/  SEL R6, R6, RZ, P1 ;  /* 0x000000ff06067207 */ /* 0x000fe40000800000 */
[----:B------:R-:W-:Y:S01]  /*9640*/  LOP3.LUT R5, R5, R14, RZ, 0x3c, !PT ;  /* 0x0000000e05057212 */ /* 0x000fe200078e3cff */
[----:B------:R0:W-:Y:S02]  /*9650*/  UTMALDG.3D [UR8], [UR4], desc[UR6] ;  /* 0x00000608040075b4 */ /* 0x0001e40008011000 */
[----:B0-----:R-:W-:Y:S01]  /*9660*/  UMOV UR8, UR15 ;  /* 0x0000000f00087c82 */ /* 0x001fe20008000000 */
[----:B------:R-:W-:-:S02]  /*9670*/  UMOV UR11, UR19 ;  /* 0x00000013000b7c82 */ /* 0x000fc40008000000 */
[----:B------:R0:W-:Y:S02]  /*9680*/  UTMALDG.3D [UR8], [UR24], desc[UR6] ;  /* 0x00000608180075b4 */ /* 0x0001e40008011000 */
[----:B0-----:R-:W-:Y:S05]  /*9690*/  @P3 BRA `(.L_x_301) ;  /* 0xfffffffc00483947 */ /* 0x001fea000383ffff */
.L_x_297:
[----:B------:R-:W-:Y:S05]  /*96a0*/  BSYNC B1 ;  /* 0x0000000000017941 */ /* 0x000fea0003800000 */
.L_x_296:
[----:B------:R-:W-:Y:S01]  /*96b0*/  LOP3.LUT P3, RZ, R13, 0xff, RZ, 0xc0, !PT ;  /* 0x000000ff0dff7812 */ /* 0x000fe2000786c0ff */
[----:B------:R-:W-:Y:S01]  /*96c0*/  IMAD.IADD R12, R3, 0x1, R12 ;  /* 0x00000001030c7824 */ /* 0x000fe200078e020c */
[----:B------:R-:W-:Y:S01]  /*96d0*/  IADD3 R16, P4, R16, UR20, RZ ;  /* 0x0000001410107c10 */ /* 0x000fe2000ff9e0ff */
[----:B------:R-:W-:Y:S01]  /*96e0*/  ULDC.64 UR4, c[0x0][0x650] ;  /* 0x0001940000047ab9 */ /* 0x000fe20000000a00 */
[----:B------:R-:W-:Y:S01]  /*96f0*/  BSSY B1, `(.L_x_302) ;  /* 0x000006a000017945 */ /* 0x000fe20003800000 */
[----:B------:R-:W-:Y:S01]  /*9700*/  IMAD.MOV.U32 R9, RZ, RZ, -0x1 ;  /* 0xffffffffff097424 */ /* 0x000fe200078e00ff */
[----:B------:R-:W-:Y:S01]  /*9710*/  ISETP.GT.U32.AND P1, PT, R12, 0x5, PT ;  /* 0x000000050c00780c */ /* 0x000fe20003f24070 */
[----:B------:R-:W-:Y:S01]  /*9720*/  IMAD.MOV.U32 R8, RZ, RZ, -0x1 ;  /* 0xffffffffff087424 */ /* 0x000fe200078e00ff */
[----:B------:R-:W-:Y:S02]  /*9730*/  IADD3.X R17, R17, UR13, RZ, P4, !PT ;  /* 0x0000000d11117c10 */ /* 0x000fe4000a7fe4ff */
[----:B------:R-:W-:-:S02]  /*9740*/  ISETP.LT.U32.AND P1, PT, R3, 0x6, P1 ;  /* 0x000000060300780c */ /* 0x000fc40000f21070 */
[----:B------:R-:W-:Y:S01]  /*9750*/  PRMT R13, RZ, 0x7610, R13 ;  /* 0x00007610ff0d7816 */ /* 0x000fe2000000000d */
[----:B------:R-:W0:Y:S01]  /*9760*/  @P3 S2R R5, SR_CgaCtaId ;  /* 0x0000000000053919 */ /* 0x000e220000008800 */
[----:B------:R-:W-:-:S04]  /*9770*/  @P3 MOV R4, 0x400 ;  /* 0x0000040000043802 */ /* 0x000fc80000000f00 */
[----:B0-----:R-:W-:Y:S01]  /*9780*/  @P3 LEA R6, R5, R4, 0x18 ;  /* 0x0000000405063211 */ /* 0x001fe200078ec0ff */
[----:B------:R-:W-:-:S03]  /*9790*/  IMAD.WIDE.U32 R4, R12, -0x55555555, RZ ;  /* 0xaaaaaaab0c047825 */ /* 0x000fc600078e00ff */
[----:B------:R0:W-:Y:S01]  /*97a0*/  @P3 SYNCS.ARRIVE.TRANS64.A1T0 RZ, [R6+URZ+0x78], RZ ;  /* 0x000078ff06ff39a7 */ /* 0x0001e2000810003f */
[----:B------:R-:W-:Y:S02]  /*97b0*/  ISETP.GE.U32.AND P3, PT, R3, 0x6, PT ;  /* 0x000000060300780c */ /* 0x000fe40003f66070 */
[----:B------:R-:W-:Y:S02]  /*97c0*/  SHF.R.U32.HI R7, RZ, 0x2, R5 ;  /* 0x00000002ff077819 */ /* 0x000fe40000011605 */
[----:B------:R-:W-:Y:S02]  /*97d0*/  SEL R5, RZ, 0x1, !P1 ;  /* 0x00000001ff057807 */ /* 0x000fe40004800000 */
[----:B------:R-:W-:Y:S01]  /*97e0*/  ISETP.GE.U32.AND P1, PT, R16, UR4, PT ;  /* 0x0000000410007c0c */ /* 0x000fe2000bf26070 */
[----:B------:R-:W-:Y:S01]  /*97f0*/  IMAD R12, R7, -0x6, R12 ;  /* 0xfffffffa070c7824 */ /* 0x000fe200078e020c */
[----:B------:R-:W-:Y:S02]  /*9800*/  LOP3.LUT R0, R0, R5, RZ, 0x3c, !PT ;  /* 0x0000000500007212 */ /* 0x000fe400078e3cff */
[----:B------:R-:W-:-:S02]  /*9810*/  ISETP.GE.U32.AND.EX P1, PT, R17, UR5, PT, P1 ;  /* 0x0000000511007c0c */ /* 0x000fc4000bf26110 */
[----:B------:R-:W-:Y:S02]  /*9820*/  PRMT R4, RZ, 0x7610, R4 ;  /* 0x00007610ff047816 */ /* 0x000fe40000000004 */
[----:B------:R-:W-:Y:S01]  /*9830*/  @P3 LOP3.LUT R0, R0, 0x1, R7, 0x78, !PT ;  /* 0x0000000100003812 */ /* 0x000fe200078e7807 */
[----:B------:R-:W-:-:S08]  /*9840*/  IMAD.MOV.U32 R7, RZ, RZ, -0x1 ;  /* 0xffffffffff077424 */ /* 0x000fd000078e00ff */
[----:B0-----:R-:W-:Y:S05]  /*9850*/  @P1 BRA `(.L_x_303) ;  /* 0x00000004004c1947 */ /* 0x001fea0003800000 */
[----:B------:R-:W-:Y:S01]  /*9860*/  ULDC.64 UR4, c[0x0][0x628] ;  /* 0x00018a0000047ab9 */ /* 0x000fe20000000a00 */
[----:B------:R-:W0:Y:S01]  /*9870*/  S2R R15, SR_CTAID.X ;  /* 0x00000000000f7919 */ /* 0x000e220000002500 */
[----:B------:R-:W-:Y:S01]  /*9880*/  ISETP.NE.U32.AND P1, PT, RZ, UR4, PT ;  /* 0x00000004ff007c0c */ /* 0x000fe2000bf25070 */
[----:B------:R-:W-:Y:S01]  /*9890*/  ULDC UR7, c[0x0][0x630] ;  /* 0x00018c0000077ab9 */ /* 0x000fe20000000800 */
[----:B------:R-:W-:Y:S01]  /*98a0*/  IMAD.MOV.U32 R4, RZ, RZ, R16 ;  /* 0x000000ffff047224 */ /* 0x000fe200078e0010 */
[----:B------:R-:W1:Y:S01]  /*98b0*/  S2R R14, SR_CTAID.Y ;  /* 0x00000000000e7919 */ /* 0x000e620000002600 */
[----:B------:R-:W-:Y:S01]  /*98c0*/  ISETP.NE.AND.EX P1, PT, RZ, UR5, PT, P1 ;  /* 0x00000005ff007c0c */ /* 0x000fe2000bf25310 */
[----:B------:R-:W-:-:S12]  /*98d0*/  IMAD.MOV.U32 R5, RZ, RZ, R17 ;  /* 0x000000ffff057224 */ /* 0x000fd800078e0011 */
[----:B------:R-:W-:Y:S05]  /*98e0*/  @!P1 BRA `(.L_x_304) ;  /* 0x0000000000289947 */ /* 0x000fea0003800000 */
[----:B------:R-:W-:Y:S02]  /*98f0*/  ULDC UR6, c[0x0][0x634] ;  /* 0x00018d0000067ab9 */ /* 0x000fe40000000800 */
[----:B------:R-:W-:-:S05]  /*9900*/  IADD3 R9, P1, R16, UR6, RZ ;  /* 0x0000000610097c10 */ /* 0x000fca000ff3e0ff */
[----:B------:R-:W-:-:S04]  /*9910*/  IMAD.X R21, RZ, RZ, R17, P1 ;  /* 0x000000ffff157224 */ /* 0x000fc800008e0611 */
[----:B------:R-:W-:-:S04]  /*9920*/  IMAD.WIDE.U32 R6, R21, UR4, RZ ;  /* 0x0000000415067c25 */ /* 0x000fc8000f8e00ff */
[----:B------:R-:W-:-:S04]  /*9930*/  IMAD.WIDE.U32 R6, P1, R9, UR5, R6 ;  /* 0x0000000509067c25 */ /* 0x000fc8000f820006 */
[----:B------:R-:W-:-:S04]  /*9940*/  IMAD.WIDE.U32 R8, R9, UR4, RZ ;  /* 0x0000000409087c25 */ /* 0x000fc8000f8e00ff */
[----:B------:R-:W-:Y:S01]  /*9950*/  IMAD.X R5, RZ, RZ, RZ, P1 ;  /* 0x000000ffff057224 */ /* 0x000fe200008e06ff */
[----:B------:R-:W-:Y:S01]  /*9960*/  IADD3 RZ, P1, R9, R6, RZ ;  /* 0x0000000609ff7210 */ /* 0x000fe20007f3e0ff */
[----:B------:R-:W-:-:S04]  /*9970*/  IMAD.MOV.U32 R4, RZ, RZ, R7 ;  /* 0x000000ffff047224 */ /* 0x000fc800078e0007 */
[----:B------:R-:W-:-:S08]  /*9980*/  IMAD.WIDE.U32.X R4, R21, UR5, R4, P1 ;  /* 0x0000000515047c25 */ /* 0x000fd000088e0404 */
.L_x_304:
[--C-:B------:R-:W-:Y:S01]  /*9990*/  SHF.R.U64 R8, R4, UR7, R5.reuse ;  /* 0x0000000704087c19 */ /* 0x100fe20008001205 */
[----:B------:R-:W-:Y:S01]  /*99a0*/  ULDC.64 UR4, c[0x0][0x620] ;  /* 0x0001880000047ab9 */ /* 0x000fe20000000a00 */
[----:B------:R-:W-:Y:S01]  /*99b0*/  SHF.R.U32.HI R4, RZ, UR7, R5 ;  /* 0x00000007ff047c19 */ /* 0x000fe20008011605 */
[----:B------:R-:W2:Y:S01]  /*99c0*/  LDC R24, c[0x0][0x144] ;  /* 0x00005100ff187b82 */ /* 0x000ea20000000800 */
[----:B------:R-:W-:Y:S01]  /*99d0*/  IADD3 R7, P1, RZ, -R8, RZ ;  /* 0x80000008ff077210 */ /* 0x000fe20007f3e0ff */
[----:B------:R-:W-:Y:S01]  /*99e0*/  ULDC.64 UR8, c[0x0][0x640] ;  /* 0x0001900000087ab9 */ /* 0x000fe20000000a00 */
[----:B0-----:R-:W-:Y:S01]  /*99f0*/  I2FP.F32.U32 R9, R15 ;  /* 0x0000000f00097245 */ /* 0x001fe20000201000 */
[----:B------:R-:W-:Y:S02]  /*9a00*/  ULDC UR6, c[0x0][0x608] ;  /* 0x0001820000067ab9 */ /* 0x000fe40000000800 */
[----:B------:R-:W-:Y:S01]  /*9a10*/  IMAD.X R4, RZ, RZ, ~R4, P1 ;  /* 0x000000ffff047224 */ /* 0x000fe200008e0e04 */
[----:B------:R-:W-:Y:S01]  /*9a20*/  ISETP.NE.U32.AND P1, PT, RZ, UR8, PT ;  /* 0x00000008ff007c0c */ /* 0x000fe2000bf25070 */
[----:B------:R-:W0:Y:S02]  /*9a30*/  LDC R21, c[0x0][0x148] ;  /* 0x00005200ff157b82 */ /* 0x000e240000000800 */
[----:B------:R-:W-:Y:S01]  /*9a40*/  IMAD R6, R4, UR4, RZ ;  /* 0x0000000404067c24 */ /* 0x000fe2000f8e02ff */
[----:B------:R-:W-:Y:S01]  /*9a50*/  ISETP.NE.AND.EX P1, PT, RZ, UR9, PT, P1 ;  /* 0x00000009ff007c0c */ /* 0x000fe2000bf25310 */
[----:B------:R-:W-:Y:S01]  /*9a60*/  IMAD.WIDE.U32 R4, R7, UR4, R16 ;  /* 0x0000000407047c25 */ /* 0x000fe2000f8e0010 */
[----:B------:R-:W-:-:S03]  /*9a70*/  ULDC UR4, c[0x0][0x150] ;  /* 0x0000540000047ab9 */ /* 0x000fc60000000800 */
[----:B------:R-:W-:Y:S02]  /*9a80*/  IMAD R7, R7, UR5, R6 ;  /* 0x0000000507077c24 */ /* 0x000fe4000f8e0206 */
[----:B------:R-:W-:Y:S01]  /*9a90*/  FMUL R6, R9, UR4 ;  /* 0x0000000409067c20 */ /* 0x000fe20008400000 */
[----:B------:R-:W-:Y:S01]  /*9aa0*/  ULDC UR4, c[0x0][0x618] ;  /* 0x0001860000047ab9 */ /* 0x000fe20000000800 */
[----:B------:R-:W-:Y:S01]  /*9ab0*/  ULDC UR5, c[0x0][0x154] ;  /* 0x0000550000057ab9 */ /* 0x000fe20000000800 */
[----:B------:R-:W-:-:S03]  /*9ac0*/  IMAD.IADD R5, R5, 0x1, R7 ;  /* 0x0000000105057824 */ /* 0x000fc600078e0207 */
[----:B------:R-:W3:Y:S02]  /*9ad0*/  F2I.U32.TRUNC.NTZ R6, R6 ;  /* 0x0000000600067305 */ /* 0x000ee4000020f000 */
[----:B------:R-:W-:Y:S02]  /*9ae0*/  SHF.R.U64 R9, R4, UR4, R5 ;  /* 0x0000000404097c19 */ /* 0x000fe40008001205 */
[----:B-1----:R-:W-:-:S05]  /*9af0*/  I2FP.F32.U32 R4, R14 ;  /* 0x0000000e00047245 */ /* 0x002fca0000201000 */
[----:B------:R-:W-:Y:S01]  /*9b00*/  FMUL R22, R4, UR5 ;  /* 0x0000000504167c20 */ /* 0x000fe20008400000 */
[----:B------:R-:W-:Y:S01]  /*9b10*/  SHF.R.U32.HI R4, RZ, UR4, R5 ;  /* 0x00000004ff047c19 */ /* 0x000fe20008011605 */
[----:B------:R-:W-:-:S03]  /*9b20*/  ULDC UR4, c[0x0][0x658] ;  /* 0x0001960000047ab9 */ /* 0x000fc60000000800 */
[--C-:B------:R-:W-:Y:S01]  /*9b30*/  SHF.R.U64 R20, R9, UR6, R4.reuse ;  /* 0x0000000609147c19 */ /* 0x100fe20008001204 */
[----:B------:R-:W1:Y:S01]  /*9b40*/  F2I.U32.TRUNC.NTZ R22, R22 ;  /* 0x0000001600167305 */ /* 0x000e62000020f000 */
[----:B------:R-:W-:Y:S01]  /*9b50*/  SHF.R.U32.HI R5, RZ, UR6, R4 ;  /* 0x00000006ff057c19 */ /* 0x000fe20008011604 */
[----:B---3--:R-:W-:-:S03]  /*9b60*/  IMAD.MOV R6, RZ, RZ, -R6 ;  /* 0x000000ffff067224 */ /* 0x008fc600078e0a06 */
[----:B------:R-:W-:Y:S01]  /*9b70*/  SHF.R.U64 R18, R20, UR4, R5 ;  /* 0x0000000414127c19 */ /* 0x000fe20008001205 */
[----:B--2---:R-:W-:Y:S01]  /*9b80*/  IMAD R15, R24, R6, R15 ;  /* 0x00000006180f7224 */ /* 0x004fe200078e020f */
[----:B------:R-:W-:-:S03]  /*9b90*/  SHF.R.U32.HI R23, RZ, UR4, R5 ;  /* 0x00000004ff177c19 */ /* 0x000fc60008011605 */
[----:B------:R-:W-:Y:S02]  /*9ba0*/  IMAD.MOV.U32 R4, RZ, RZ, R18 ;  /* 0x000000ffff047224 */ /* 0x000fe400078e0012 */
[----:B------:R-:W-:Y:S01]  /*9bb0*/  IMAD.MOV.U32 R5, RZ, RZ, R23 ;  /* 0x000000ffff057224 */ /* 0x000fe200078e0017 */
[----:B-1----:R-:W-:Y:S06]  /*9bc0*/  @!P1 BRA `(.L_x_305) ;  /* 0x0000000000289947 */ /* 0x002fec0003800000 */
[----:B------:R-:W-:Y:S02]  /*9bd0*/  ULDC UR4, c[0x0][0x64c] ;  /* 0x0001930000047ab9 */ /* 0x000fe40000000800 */
[----:B------:R-:W-:-:S05]  /*9be0*/  IADD3 R5, P1, R18, UR4, RZ ;  /* 0x0000000412057c10 */ /* 0x000fca000ff3e0ff */
[----:B------:R-:W-:-:S04]  /*9bf0*/  IMAD.X R23, RZ, RZ, R23, P1 ;  /* 0x000000ffff177224 */ /* 0x000fc800008e0617 */
[----:B------:R-:W-:-:S04]  /*9c00*/  IMAD.WIDE.U32 R6, R23, UR8, RZ ;  /* 0x0000000817067c25 */ /* 0x000fc8000f8e00ff */
[----:B------:R-:W-:-:S04]  /*9c10*/  IMAD.WIDE.U32 R6, P1, R5, UR9, R6 ;  /* 0x0000000905067c25 */ /* 0x000fc8000f820006 */
[----:B------:R-:W-:-:S04]  /*9c20*/  IMAD.WIDE.U32 R4, R5, UR8, RZ ;  /* 0x0000000805047c25 */ /* 0x000fc8000f8e00ff */
[----:B------:R-:W-:Y:S01]  /*9c30*/  IMAD.MOV.U32 R4, RZ, RZ, R7 ;  /* 0x000000ffff047224 */ /* 0x000fe200078e0007 */
[----:B------:R-:W-:Y:S01]  /*9c40*/  IADD3 RZ, P3, R5, R6, RZ ;  /* 0x0000000605ff7210 */ /* 0x000fe20007f7e0ff */
[----:B------:R-:W-:-:S04]  /*9c50*/  IMAD.X R5, RZ, RZ, RZ, P1 ;  /* 0x000000ffff057224 */ /* 0x000fc800008e06ff */
[----:B------:R-:W-:-:S08]  /*9c60*/  IMAD.WIDE.U32.X R4, R23, UR9, R4, P3 ;  /* 0x0000000917047c25 */ /* 0x000fd000098e0404 */
.L_x_305:
[----:B------:R-:W-:Y:S01]  /*9c70*/  ISETP.NE.AND P1, PT, R2, 0x1, PT ;  /* 0x000000010200780c */ /* 0x000fe20003f25270 */
[----:B------:R-:W-:Y:S01]  /*9c80*/  ULDC UR4, c[0x0][0x648] ;  /* 0x0001920000047ab9 */ /* 0x000fe20000000800 */
[----:B------:R-:W-:Y:S01]  /*9c90*/  LOP3.LUT R20, R20, UR17, RZ, 0xc0, !PT ;  /* 0x0000001114147c12 */ /* 0x000fe2000f8ec0ff */
[----:B------:R-:W-:Y:S01]  /*9ca0*/  IMAD.MOV R22, RZ, RZ, -R22 ;  /* 0x000000ffff167224 */ /* 0x000fe200078e0a16 */
[----:B------:R-:W-:Y:S01]  /*9cb0*/  SHF.R.U64 R5, R4, UR4, R5 ;  /* 0x0000000404057c19 */ /* 0x000fe20008001205 */
[----:B------:R-:W-:Y:S01]  /*9cc0*/  ULDC UR4, c[0x0][0x638] ;  /* 0x00018e0000047ab9 */ /* 0x000fe20000000800 */
[----:B------:R-:W-:Y:S01]  /*9cd0*/  LOP3.LUT R9, R9, UR16, RZ, 0xc0, !PT ;  /* 0x0000001009097c12 */ /* 0x000fe2000f8ec0ff */
[----:B------:R-:W-:Y:S01]  /*9ce0*/  ULDC UR5, c[0x0][0x610] ;  /* 0x0001840000057ab9 */ /* 0x000fe20000000800 */
[----:B------:R-:W-:Y:S02]  /*9cf0*/  IMAD.MOV.U32 R4, RZ, RZ, 0x1 ;  /* 0x00000001ff047424 */ /* 0x000fe400078e00ff */
[----:B------:R-:W-:-:S02]  /*9d00*/  IMAD.MOV R7, RZ, RZ, -R5 ;  /* 0x000000ffff077224 */ /* 0x000fc400078e0a05 */
[----:B------:R-:W-:Y:S02]  /*9d10*/  IMAD R20, R5, UR18, R20 ;  /* 0x0000001205147c24 */ /* 0x000fe4000f8e0214 */
[----:B0-----:R-:W-:Y:S02]  /*9d20*/  @P1 IMAD R15, R21, R22, R14 ;  /* 0x00000016150f1224 */ /* 0x001fe400078e020e */
[----:B------:R-:W-:Y:S01]  /*9d30*/  IMAD R18, R7, UR4, R18 ;  /* 0x0000000407127c24 */ /* 0x000fe2000f8e0212 */
[----:B------:R-:W-:Y:S01]  /*9d40*/  ULDC UR4, c[0x0][0x600] ;  /* 0x0001800000047ab9 */ /* 0x000fe20000000800 */
[----:B------:R-:W-:Y:S02]  /*9d50*/  IMAD R15, R20, UR5, R15 ;  /* 0x00000005140f7c24 */ /* 0x000fe4000f8e020f */
[----:B------:R-:W-:-:S05]  /*9d60*/  IMAD R18, R18, UR4, R9 ;  /* 0x0000000412127c24 */ /* 0x000fca000f8e0209 */
[----:B------:R-:W-:Y:S02]  /*9d70*/  SEL R9, R18, R15, !P1 ;  /* 0x0000000f12097207 */ /* 0x000fe40004800000 */
[----:B------:R-:W-:-:S07]  /*9d80*/  SEL R7, R15, R18, !P1 ;  /* 0x000000120f077207 */ /* 0x000fce0004800000 */
.L_x_303:
[----:B------:R-:W-:Y:S05]  /*9d90*/  BSYNC B1 ;  /* 0x0000000000017941 */ /* 0x000fea0003800000 */
.L_x_302:
[----:B------:R-:W-:-:S13]  /*9da0*/  LOP3.LUT P1, RZ, R4, 0xff, RZ, 0xc0, !PT ;  /* 0x000000ff04ff7812 */ /* 0x000fda000782c0ff */
[----:B------:R-:W-:Y:S05]  /*9db0*/  @P1 BRA `(.L_x_306) ;  /* 0xfffffff4004c1947 */ /* 0x000fea000383ffff */
[----:B------:R-:W-:Y:S05]  /*9dc0*/  BSYNC B0 ;  /* 0x0000000000007941 */ /* 0x000fea0003800000 */
.L_x_294:
[----:B------:R-:W-:-:S03]  /*9dd0*/  UMOV UR4, 0xffffffff ;  /* 0xffffffff00047882 */ /* 0x000fc60000000000 */
[----:B------:R-:W-:Y:S05]  /*9de0*/  BRA.DIV UR4, `(.L_x_307) ;  /* 0x00000006045c7947 */ /* 0x000fea000b800000 */
[----:B------:R-:W-:-:S13]  /*9df0*/  ELECT P6, URZ, PT ;  /* 0x00000000003f782f */ /* 0x000fda00038c0000 */
.L_x_323:
[----:B------:R-:W-:Y:S04]  /*9e00*/  BSSY B0, `(.L_x_308) ;  /* 0x000003d000007945 */ /* 0x000fe80003800000 */
[----:B------:R-:W-:Y:S05]  /*9e10*/  @!P6 BRA `(.L_x_309) ;  /* 0x0000000000ece947 */ /* 0x000fea0003800000 */
[----:B------:R-:W-:-:S04]  /*9e20*/  LOP3.LUT R19, R19, 0x2, RZ, 0xfc, !PT ;  /* 0x0000000213137812 */ /* 0x000fc800078efcff */
[----:B------:R-:W-:-:S13]  /*9e30*/  ISETP.NE.AND P0, PT, R19, 0x3, PT ;  /* 0x000000031300780c */ /* 0x000fda0003f05270 */
[----:B------:R-:W-:Y:S05]  /*9e40*/  @!P0 BRA `(.L_x_310) ;  /* 0x0000000000048947 */ /* 0x000fea0003800000 */
[----:B------:R-:W-:Y:S01]  /*9e50*/  BPT.TRAP 0x1 ;  /* 0x000000040000795c */ /* 0x000fe20000300000 */
.L_x_310:
[----:B------:R-:W0:Y:S01]  /*9e60*/  S2R R3, SR_CgaCtaId ;  /* 0x0000000000037919 */ /* 0x000e220000008800 */
[----:B------:R-:W-:-:S04]  /*9e70*/  MOV R2, 0x400 ;  /* 0x0000040000027802 */ /* 0x000fc80000000f00 */
[----:B0-----:R-:W-:Y:S02]  /*9e80*/  LEA R3, R3, R2, 0x18 ;  /* 0x0000000203037211 */ /* 0x001fe400078ec0ff */
[----:B------:R-:W-:-:S03]  /*9e90*/  SHF.L.U32 R2, R0, 0x1f, RZ ;  /* 0x0000001f00027819 */ /* 0x000fc600000006ff */
[----:B------:R-:W-:-:S04]  /*9ea0*/  VIADD R3, R3, 0x30 ;  /* 0x0000003003037836 */ /* 0x000fc80000000000 */
[C---:B------:R-:W-:Y:S02]  /*9eb0*/  IMAD R7, R12.reuse, 0x8, R3 ;  /* 0x000000080c077824 */ /* 0x040fe400078e0203 */
[----:B------:R-:W-:Y:S02]  /*9ec0*/  VIADD R12, R12, 0x1 ;  /* 0x000000010c0c7836 */ /* 0x000fe40000000000 */
[----:B------:R-:W0:Y:S03]  /*9ed0*/  SYNCS.PHASECHK.TRANS64.TRYWAIT P0, [R7+URZ], R2 ;  /* 0x00000002070075a7 */ /* 0x000e26000800017f */
[----:B------:R-:W-:-:S04]  /*9ee0*/  ISETP.NE.AND P1, PT, R12, 0x6, PT ;  /* 0x000000060c00780c */ /* 0x000fc80003f25270 */
[----:B------:R-:W-:Y:S02]  /*9ef0*/  SEL R5, RZ, 0x1, P1 ;  /* 0x00000001ff057807 */ /* 0x000fe40000800000 */
[----:B------:R-:W-:Y:S02]  /*9f00*/  SEL R12, R12, RZ, P1 ;  /* 0x000000ff0c0c7207 */ /* 0x000fe40000800000 */
[----:B------:R-:W-:-:S03]  /*9f10*/  LOP3.LUT R5, R0, R5, RZ, 0x3c, !PT ;  /* 0x0000000500057212 */ /* 0x000fc600078e3cff */
[----:B------:R-:W-:Y:S01]  /*9f20*/  IMAD R9, R12, 0x8, R3 ;  /* 0x000000080c097824 */ /* 0x000fe200078e0203 */
[----:B------:R-:W-:Y:S01]  /*9f30*/  SHF.L.U32 R4, R5, 0x1f, RZ ;  /* 0x0000001f05047819 */ /* 0x000fe200000006ff */
[----:B0-----:R-:W-:Y:S06]  /*9f40*/  @!P0 BRA `(.L_x_311) ;  /* 0x0000000400248947 */ /* 0x001fec0003800000 */
.L_x_324:
[----:B------:R-:W1:Y:S01]  /*9f50*/  SYNCS.PHASECHK.TRANS64.TRYWAIT P0, [R9+URZ], R4 ;  /* 0x00000004090075a7 */ /* 0x000e62000800017f */
[----:B------:R-:W-:-:S05]  /*9f60*/  VIADD R0, R12, 0x1 ;  /* 0x000000010c007836 */ /* 0x000fca0000000000 */
[----:B------:R-:W-:-:S04]  /*9f70*/  ISETP.NE.AND P1, PT, R0, 0x6, PT ;  /* 0x000000060000780c */ /* 0x000fc80003f25270 */
[----:B0-----:R-:W-:Y:S02]  /*9f80*/  SEL R2, RZ, 0x1, P1 ;  /* 0x00000001ff027807 */ /* 0x001fe40000800000 */
[----:B------:R-:W-:Y:S02]  /*9f90*/  SEL R0, R0, RZ, P1 ;  /* 0x000000ff00007207 */ /* 0x000fe40000800000 */
[----:B------:R-:W-:-:S03]  /*9fa0*/  LOP3.LUT R7, R5, R2, RZ, 0x3c, !PT ;  /* 0x0000000205077212 */ /* 0x000fc600078e3cff */
[----:B------:R-:W-:Y:S01]  /*9fb0*/  IMAD R6, R0, 0x8, R3 ;  /* 0x0000000800067824 */ /* 0x000fe200078e0203 */
[----:B------:R-:W-:Y:S01]  /*9fc0*/  SHF.L.U32 R5, R7, 0x1f, RZ ;  /* 0x0000001f07057819 */ /* 0x000fe200000006ff */
[----:B-1----:R-:W-:Y:S06]  /*9fd0*/  @!P0 BRA `(.L_x_312) ;  /* 0x0000000400148947 */ /* 0x002fec0003800000 */
.L_x_325:
[----:B------:R-:W1:Y:S01]  /*9fe0*/  SYNCS.PHASECHK.TRANS64.TRYWAIT P0, [R6+URZ], R5 ;  /* 0x00000005060075a7 */ /* 0x000e62000800017f */
[----:B------:R-:W-:-:S05]  /*9ff0*/  VIADD R0, R0, 0x1 ;  /* 0x0000000100007836 */ /* 0x000fca0000000000 */
[----:B------:R-:W-:-:S04]  /*a000*/  ISETP.NE.AND P1, PT, R0, 0x6, PT ;  /* 0x000000060000780c */ /* 0x000fc80003f25270 */
[----:B------:R-:W-:Y:S02]  /*a010*/  SEL R2, RZ, 0x1, P1 ;  /* 0x00000001ff027807 */ /* 0x000fe40000800000 */
[----:B------:R-:W-:Y:S02]  /*a020*/  SEL R0, R0, RZ, P1 ;  /* 0x000000ff00007207 */ /* 0x000fe40000800000 */
[----:B------:R-:W-:-:S03]  /*a030*/  LOP3.LUT R7, R7, R2, RZ, 0x3c, !PT ;  /* 0x0000000207077212 */ /* 0x000fc600078e3cff */
[----:B0-----:R-:W-:Y:S01]  /*a040*/  IMAD R9, R0, 0x8, R3 ;  /* 0x0000000800097824 */ /* 0x001fe200078e0203 */
[----:B------:R-:W-:Y:S01]  /*a050*/  SHF.L.U32 R4, R7, 0x1f, RZ ;  /* 0x0000001f07047819 */ /* 0x000fe200000006ff */
[----:B-1----:R-:W-:Y:S06]  /*a060*/  @!P0 BRA `(.L_x_313) ;  /* 0x0000000400048947 */ /* 0x002fec0003800000 */
.L_x_326:
        /* <DEDUP_REMOVED lines=9> */
.L_x_327:
[----:B------:R-:W1:Y:S01]  /*a100*/  SYNCS.PHASECHK.TRANS64.TRYWAIT P0, [R6+URZ], R5 ;  /* 0x00000005060075a7 */ /* 0x000e62000800017f */
[----:B------:R-:W-:-:S05]  /*a110*/  VIADD R0, R0, 0x1 ;  /* 0x0000000100007836 */ /* 0x000fca0000000000 */
[----:B------:R-:W-:-:S04]  /*a120*/  ISETP.NE.AND P1, PT, R0, 0x6, PT ;  /* 0x000000060000780c */ /* 0x000fc80003f25270 */
[----:B------:R-:W-:Y:S02]  /*a130*/  SEL R2, RZ, 0x1, P1 ;  /* 0x00000001ff027807 */ /* 0x000fe40000800000 */
[----:B------:R-:W-:Y:S02]  /*a140*/  SEL R0, R0, RZ, P1 ;  /* 0x000000ff00007207 */ /* 0x000fe40000800000 */
[----:B------:R-:W-:Y:S01]  /*a150*/  LOP3.LUT R2, R7, R2, RZ, 0x3c, !PT ;  /* 0x0000000207027212 */ /* 0x000fe200078e3cff */
[----:B-1----:R-:W-:Y:S06]  /*a160*/  @!P0 BRA `(.L_x_315) ;  /* 0x0000000000ec8947 */ /* 0x002fec0003800000 */
.L_x_328:
[----:B------:R-:W-:Y:S01]  /*a170*/  IMAD R3, R0, 0x8, R3 ;  /* 0x0000000800037824 */ /* 0x000fe200078e0203 */
[----:B------:R-:W-:-:S07]  /*a180*/  SHF.L.U32 R0, R2, 0x1f, RZ ;  /* 0x0000001f02007819 */ /* 0x000fce00000006ff */
.L_x_316:
[----:B--2---:R2:W3:Y:S02]  /*a190*/  SYNCS.PHASECHK.TRANS64.TRYWAIT P0, [R3+URZ], R0 ;  /* 0x00000000030075a7 */ /* 0x0044e4000800017f */
[----:B---3--:R-:W-:Y:S05]  /*a1a0*/  @!P0 NANOSLEEP.SYNCS 0x989680 ;  /* 0x009896800000895d */ /* 0x008fea0003900000 */
[----:B------:R-:W3:Y:S02]  /*a1b0*/  @!P0 SYNCS.PHASECHK.TRANS64 P0, [R3+URZ], R0 ;  /* 0x00000000030085a7 */ /* 0x000ee4000800007f */
[----:B---3--:R-:W-:Y:S05]  /*a1c0*/  @!P0 BRA `(.L_x_316) ;  /* 0xfffffffc00f08947 */ /* 0x008fea000383ffff */
.L_x_309:
[----:B------:R-:W-:Y:S05]  /*a1d0*/  BSYNC B0 ;  /* 0x0000000000007941 */ /* 0x000fea0003800000 */
.L_x_308:
[----:B------:R-:W-:Y:S05]  /*a1e0*/  EXIT ;  /* 0x000000000000794d */ /* 0x000fea0003800000 */
.L_x_17:
[----:B----4-:R4:W0:Y:S02]  /*a1f0*/  SYNCS.PHASECHK.TRANS64.TRYWAIT P1, [R3+URZ], R0 ;  /* 0x00000000030075a7 */ /* 0x010824000802017f */
[----:B0-----:R-:W-:Y:S05]  /*a200*/  @!P1 NANOSLEEP.SYNCS 0x989680 ;  /* 0x009896800000995d */ /* 0x001fea0003900000 */
[----:B------:R-:W0:Y:S02]  /*a210*/  @!P1 SYNCS.PHASECHK.TRANS64 P1, [R3+URZ], R0 ;  /* 0x00000000030095a7 */ /* 0x000e24000802007f */
[----:B0-----:R-:W-:Y:S05]  /*a220*/  @!P1 BRA `(.L_x_17) ;  /* 0xfffffffc00f09947 */ /* 0x001fea000383ffff */
[----:B------:R-:W-:Y:S05]  /*a230*/  BRA `(.L_x_16) ;  /* 0xffffff70001c7947 */ /* 0x000fea000383ffff */
.L_x_22:
[----:B-1----:R1:W3:Y:S02]  /*a240*/  SYNCS.PHASECHK.TRANS64.TRYWAIT P1, [R5+URZ], R4 ;  /* 0x00000004050075a7 */ /* 0x0022e4000802017f */
[----:B---3--:R-:W-:Y:S05]  /*a250*/  @!P1 NANOSLEEP.SYNCS 0x989680 ;  /* 0x009896800000995d */ /* 0x008fea0003900000 */
[----:B------:R-:W3:Y:S02]  /*a260*/  @!P1 SYNCS.PHASECHK.TRANS64 P1, [R5+URZ], R4 ;  /* 0x00000004050095a7 */ /* 0x000ee4000802007f */
[----:B---3--:R-:W-:Y:S05]  /*a270*/  @!P1 BRA `(.L_x_22) ;  /* 0xfffffffc00f09947 */ /* 0x008fea000383ffff */
[----:B------:R-:W-:Y:S05]  /*a280*/  BRA `(.L_x_21) ;  /* 0xffffff7400587947 */ /* 0x000fea000383ffff */
.L_x_295:
[----:B------:R-:W-:Y:S01]  /*a290*/  BSSY B1, `(.L_x_317) ;  /* 0x0000006000017945 */ /* 0x000fe20003800000 */
[----:B------:R-:W-:-:S07]  /*a2a0*/  IMAD.MOV.U32 R15, RZ, RZ, -0x1 ;  /* 0xffffffffff0f7424 */ /* 0x000fce00078e00ff */
[----:B------:R-:W-:Y:S05]  /*a2b0*/  WARPSYNC.COLLECTIVE R15, `(.L_x_318) ;  /* 0x000000000f0c7348 */ /* 0x000fea0003c00000 */
[----:B------:R-:W-:Y:S02]  /*a2c0*/  ELECT P6, UR62, PT ;  /* 0x00000000003e782f */ /* 0x000fe400038c0000 */
[----:B------:R-:W-:Y:S01]  /*a2d0*/  MOV R14, UR62 ;  /* 0x0000003e000e7c02 */ /* 0x000fe20008000f00 */
[----:B------:R-:W-:Y:S10]  /*a2e0*/  ENDCOLLECTIVE ;  /* 0x000000000000791b */ /* 0x000ff40003800000 */
.L_x_318:
[----:B------:R-:W-:Y:S05]  /*a2f0*/  BSYNC B1 ;  /* 0x0000000000017941 */ /* 0x000fea0003800000 */
.L_x_317:
[----:B------:R-:W-:Y:S05]  /*a300*/  BRA `(.L_x_319) ;  /* 0xfffffff000047947 */ /* 0x000fea000383ffff */
.L_x_298:
[----:B0-----:R0:W1:Y:S02]  /*a310*/  SYNCS.PHASECHK.TRANS64.TRYWAIT P1, [R14+URZ+0x30], R7 ;  /* 0x000030070e0075a7 */ /* 0x001064000802017f */
[----:B-1----:R-:W-:Y:S05]  /*a320*/  @!P1 NANOSLEEP.SYNCS 0x989680 ;  /* 0x009896800000995d */ /* 0x002fea0003900000 */
[----:B------:R-:W1:Y:S02]  /*a330*/  @!P1 SYNCS.PHASECHK.TRANS64 P1, [R14+URZ+0x30], R7 ;  /* 0x000030070e0095a7 */ /* 0x000e64000802007f */
[----:B-1----:R-:W-:Y:S05]  /*a340*/  @!P1 BRA `(.L_x_298) ;  /* 0xfffffffc00f09947 */ /* 0x002fea000383ffff */
[----:B------:R-:W-:Y:S05]  /*a350*/  BRA `(.L_x_320) ;  /* 0xfffffff000387947 */ /* 0x000fea000383ffff */
.L_x_307:
[----:B------:R-:W-:Y:S01]  /*a360*/  BSSY B0, `(.L_x_321) ;  /* 0x0000006000007945 */ /* 0x000fe20003800000 */
[----:B------:R-:W-:-:S07]  /*a370*/  IMAD.MOV.U32 R15, RZ, RZ, -0x1 ;  /* 0xffffffffff0f7424 */ /* 0x000fce00078e00ff */
[----:B------:R-:W-:Y:S05]  /*a380*/  WARPSYNC.COLLECTIVE R15, `(.L_x_322) ;  /* 0x000000000f0c7348 */ /* 0x000fea0003c00000 */
[----:B------:R-:W-:Y:S02]  /*a390*/  ELECT P6, UR62, PT ;  /* 0x00000000003e782f */ /* 0x000fe400038c0000 */
[----:B------:R-:W-:Y:S01]  /*a3a0*/  MOV R14, UR62 ;  /* 0x0000003e000e7c02 */ /* 0x000fe20008000f00 */
[----:B------:R-:W-:Y:S10]  /*a3b0*/  ENDCOLLECTIVE ;  /* 0x000000000000791b */ /* 0x000ff40003800000 */
.L_x_322:
[----:B------:R-:W-:Y:S05]  /*a3c0*/  BSYNC B0 ;  /* 0x0000000000007941 */ /* 0x000fea0003800000 */
.L_x_321:
[----:B------:R-:W-:Y:S05]  /*a3d0*/  BRA `(.L_x_323) ;  /* 0xfffffff800887947 */ /* 0x000fea000383ffff */
.L_x_311:
[----:B0-----:R0:W1:Y:S02]  /*a3e0*/  SYNCS.PHASECHK.TRANS64.TRYWAIT P0, [R7+URZ], R2 ;  /* 0x00000002070075a7 */ /* 0x001064000800017f */
[----:B-1----:R-:W-:Y:S05]  /*a3f0*/  @!P0 NANOSLEEP.SYNCS 0x989680 ;  /* 0x009896800000895d */ /* 0x002fea0003900000 */
[----:B------:R-:W1:Y:S02]  /*a400*/  @!P0 SYNCS.PHASECHK.TRANS64 P0, [R7+URZ], R2 ;  /* 0x00000002070085a7 */ /* 0x000e64000800007f */
[----:B-1----:R-:W-:Y:S05]  /*a410*/  @!P0 BRA `(.L_x_311) ;  /* 0xfffffffc00f08947 */ /* 0x002fea000383ffff */
[----:B------:R-:W-:Y:S05]  /*a420*/  BRA `(.L_x_324) ;  /* 0xfffffff800c87947 */ /* 0x000fea000383ffff */
.L_x_312:
[----:B0-----:R0:W1:Y:S02]  /*a430*/  SYNCS.PHASECHK.TRANS64.TRYWAIT P0, [R9+URZ], R4 ;  /* 0x00000004090075a7 */ /* 0x001064000800017f */
[----:B-1----:R-:W-:Y:S05]  /*a440*/  @!P0 NANOSLEEP.SYNCS 0x989680 ;  /* 0x009896800000895d */ /* 0x002fea0003900000 */
[----:B------:R-:W1:Y:S02]  /*a450*/  @!P0 SYNCS.PHASECHK.TRANS64 P0, [R9+URZ], R4 ;  /* 0x00000004090085a7 */ /* 0x000e64000800007f */
[----:B-1----:R-:W-:Y:S05]  /*a460*/  @!P0 BRA `(.L_x_312) ;  /* 0xfffffffc00f08947 */ /* 0x002fea000383ffff */
[----:B------:R-:W-:Y:S05]  /*a470*/  BRA `(.L_x_325) ;  /* 0xfffffff800d87947 */ /* 0x000fea000383ffff */
.L_x_313:
[----:B0-----:R0:W1:Y:S02]  /*a480*/  SYNCS.PHASECHK.TRANS64.TRYWAIT P0, [R6+URZ], R5 ;  /* 0x00000005060075a7 */ /* 0x001064000800017f */
[----:B-1----:R-:W-:Y:S05]  /*a490*/  @!P0 NANOSLEEP.SYNCS 0x989680 ;  /* 0x009896800000895d */ /* 0x002fea0003900000 */
[----:B------:R-:W1:Y:S02]  /*a4a0*/  @!P0 SYNCS.PHASECHK.TRANS64 P0, [R6+URZ], R5 ;  /* 0x00000005060085a7 */ /* 0x000e64000800007f */
[----:B-1----:R-:W-:Y:S05]  /*a4b0*/  @!P0 BRA `(.L_x_313) ;  /* 0xfffffffc00f08947 */ /* 0x002fea000383ffff */
[----:B------:R-:W-:Y:S05]  /*a4c0*/  BRA `(.L_x_326) ;  /* 0xfffffff800e87947 */ /* 0x000fea000383ffff */
.L_x_314:
[----:B0-----:R0:W1:Y:S02]  /*a4d0*/  SYNCS.PHASECHK.TRANS64.TRYWAIT P0, [R9+URZ], R4 ;  /* 0x00000004090075a7 */ /* 0x001064000800017f */
[----:B-1----:R-:W-:Y:S05]  /*a4e0*/  @!P0 NANOSLEEP.SYNCS 0x989680 ;  /* 0x009896800000895d */ /* 0x002fea0003900000 */
[----:B------:R-:W1:Y:S02]  /*a4f0*/  @!P0 SYNCS.PHASECHK.TRANS64 P0, [R9+URZ], R4 ;  /* 0x00000004090085a7 */ /* 0x000e64000800007f */
[----:B-1----:R-:W-:Y:S05]  /*a500*/  @!P0 BRA `(.L_x_314) ;  /* 0xfffffffc00f08947 */ /* 0x002fea000383ffff */
[----:B------:R-:W-:Y:S05]  /*a510*/  BRA `(.L_x_327) ;  /* 0xfffffff800f87947 */ /* 0x000fea000383ffff */
.L_x_315:
[----:B-1----:R1:W2:Y:S02]  /*a520*/  SYNCS.PHASECHK.TRANS64.TRYWAIT P0, [R6+URZ], R5 ;  /* 0x00000005060075a7 */ /* 0x0022a4000800017f */
[----:B--2---:R-:W-:Y:S05]  /*a530*/  @!P0 NANOSLEEP.SYNCS 0x989680 ;  /* 0x009896800000895d */ /* 0x004fea0003900000 */
[----:B------:R-:W2:Y:S02]  /*a540*/  @!P0 SYNCS.PHASECHK.TRANS64 P0, [R6+URZ], R5 ;  /* 0x00000005060085a7 */ /* 0x000ea4000800007f */
[----:B--2---:R-:W-:Y:S05]  /*a550*/  @!P0 BRA `(.L_x_315) ;  /* 0xfffffffc00f08947 */ /* 0x004fea000383ffff */
[----:B------:R-:W-:Y:S05]  /*a560*/  BRA `(.L_x_328) ;  /* 0xfffffffc00007947 */ /* 0x000fea000383ffff */
.L_x_329:
[----:B------:R-:W-:-:S00]  /*a570*/  BRA `(.L_x_329) ;  /* 0xfffffffc00fc7947 */ /* 0x000fc0000383ffff */
[----:B------:R-:W-:-:S00]  /*a580*/  NOP ;  /* 0x0000000000007918 */ /* 0x000fc00000000000 */
[----:B------:R-:W-:-:S00]  /*a590*/  NOP ;  /* 0x0000000000007918 */ /* 0x000fc00000000000 */
[----:B------:R-:W-:-:S00]  /*a5a0*/  NOP ;  /* 0x0000000000007918 */ /* 0x000fc00000000000 */
[----:B------:R-:W-:-:S00]  /*a5b0*/  NOP ;  /* 0x0000000000007918 */ /* 0x000fc00000000000 */
[----:B------:R-:W-:-:S00]  /*a5c0*/  NOP ;  /* 0x0000000000007918 */ /* 0x000fc00000000000 */
[----:B------:R-:W-:-:S00]  /*a5d0*/  NOP ;  /* 0x0000000000007918 */ /* 0x000fc00000000000 */
[----:B------:R-:W-:-:S00]  /*a5e0*/  NOP ;  /* 0x0000000000007918 */ /* 0x000fc00000000000 */
[----:B------:R-:W-:-:S00]  /*a5f0*/  NOP ;  /* 0x0000000000007918 */ /* 0x000fc00000000000 */
.L_x_330:


//--------------------- .nv.global.init           --------------------------
	.section	.nv.global.init,"aw",@progbits
.nv.global.init:
	.type		$str$22,@object
	.size		$str$22,($str$23 - $str$22)
$str$22:
        /*0000*/ 	.byte	0x6b, 0x5f, 0x74, 0x69, 0x6c, 0x65, 0x5f, 0x63, 0x6f, 0x75, 0x6e, 0x74, 0x20, 0x3e, 0x3d, 0x20
        /*0010*/ 	.byte	0x31, 0x00
	.type		$str$23,@object
	.size		$str$23,(__unnamed_1 - $str$23)
$str$23:
        /*0012*/ 	.byte	0x2f, 0x74, 0x6d, 0x70, 0x2f, 0x63, 0x75, 0x74, 0x6c, 0x61, 0x73, 0x73, 0x5f, 0x73, 0x77, 0x65
        /*0022*/ 	.byte	0x65, 0x70, 0x5f, 0x73, 0x72, 0x63, 0x2f, 0x69, 0x6e, 0x63, 0x6c, 0x75, 0x64, 0x65, 0x2f, 0x63
        /*0032*/ 	.byte	0x75, 0x74, 0x6c, 0x61, 0x73, 0x73, 0x2f, 0x67, 0x65, 0x6d, 0x6d, 0x2f, 0x63, 0x6f, 0x6c, 0x6c
        /*0042*/ 	.byte	0x65, 0x63, 0x74, 0x69, 0x76, 0x65, 0x2f, 0x73, 0x6d, 0x39, 0x30, 0x5f, 0x6d, 0x6d, 0x61, 0x5f
        /*0052*/ 	.byte	0x74, 0x6d, 0x61, 0x5f, 0x67, 0x6d, 0x6d, 0x61, 0x5f, 0x73, 0x73, 0x5f, 0x77, 0x61, 0x72, 0x70
        /*0062*/ 	.byte	0x73, 0x70, 0x65, 0x63, 0x69, 0x61, 0x6c, 0x69, 0x7a, 0x65, 0x64, 0x2e, 0x68, 0x70, 0x70, 0x00
	.type		__unnamed_1,@object
	.size		__unnamed_1,(.L_0 - __unnamed_1)
__unnamed_1:
        /*0072*/ 	.byte	0x76, 0x6f, 0x69, 0x64, 0x20, 0x63, 0x75, 0x74, 0x6c, 0x61, 0x73, 0x73, 0x3a, 0x3a, 0x67, 0x65
        /* <DEDUP_REMOVED lines=172> */
        /*0b42*/ 	.byte	0x74, 0x69, 0x74, 0x79, 0x5d, 0x00
.L_0:


//--------------------- .nv.shared._ZN7cutlass13device_kernelINS_4gemm6kernel13GemmUniversalIN4cute5tupleIJiiiiEEENS1_10collective13CollectiveMmaINS1_34MainloopSm90TmaGmmaWarpSpecializedILi6ENS5_IJNS4_1CILi1EEESB_SB_EEENS1_35KernelTmaWarpSpecializedCooperativeEEENS5_IJNSA_ILi256EEENSA_ILi128EEESG_EEEaNS5_IJlSB_lEEEaSI_NS4_8TiledMMAINS4_8MMA_AtomIJNS4_4SM904GMMA27MMA_64x128x32_S32S8S8_SS_TNEEEENS4_6LayoutINS5_IJNSA_ILi2EEESB_SB_EEENS5_IJSB_NSA_ILi0EEESS_EEEEENS5_IJNS4_10UnderscoreESV_SV_EEEEENS4_13SM90_TMA_LOADENS4_14ComposedLayoutINS4_7SwizzleILi3ELi4ELi3EEENS4_18smem_ptr_flag_bitsILi8EEENSP_INS5_IJNSA_ILi8EEESG_EEENS5_IJSG_SB_EEEEEEEvNS4_8identityESY_S18_vS19_EENS_8epilogue10collective6detail29Sm90TmaWarpSpecializedAdapterINS1C_15DefaultEpilogueIaSI_SI_NS1B_6thread17LinearCombinationIaLi1EiiLNS1G_9ScaleType4KindE0ELNS_15FloatRoundStyleE2EaEENS1_15EpilogueDefaultEEEEEvvEEEEvNT_6ParamsE --------------------------
	.section	.nv.shared._ZN7cutlass13device_kernelINS_4gemm6kernel13GemmUniversalIN4cute5tupleIJiiiiEEENS1_10collective13CollectiveMmaINS1_34MainloopSm90TmaGmmaWarpSpecializedILi6ENS5_IJNS4_1CILi1EEESB_SB_EEENS1_35KernelTmaWarpSpecializedCooperativeEEENS5_IJNSA_ILi256EEENSA_ILi128EEESG_EEEaNS5_IJlSB_lEEEaSI_NS4_8TiledMMAINS4_8MMA_AtomIJNS4_4SM904GMMA27MMA_64x128x32_S32S8S8_SS_TNEEEENS4_6LayoutINS5_IJNSA_ILi2EEESB_SB_EEENS5_IJSB_NSA_ILi0EEESS_EEEEENS5_IJNS4_10UnderscoreESV_SV_EEEEENS4_13SM90_TMA_LOADENS4_14ComposedLayoutINS4_7SwizzleILi3ELi4ELi3EEENS4_18smem_ptr_flag_bitsILi8EEENSP_INS5_IJNSA_ILi8EEESG_EEENS5_IJSG_SB_EEEEEEEvNS4_8identityESY_S18_vS19_EENS_8epilogue10collective6detail29Sm90TmaWarpSpecializedAdapterINS1C_15DefaultEpilogueIaSI_SI_NS1B_6thread17LinearCombinationIaLi1EiiLNS1G_9ScaleType4KindE0ELNS_15FloatRoundStyleE2EaEENS1_15EpilogueDefaultEEEEEvvEEEEvNT_6ParamsE,"aw",@nobits
	.sectionflags	@""
	.align	16
	.zero		1024


//--------------------- .nv.shared.reserved.0     --------------------------
	.section	.nv.shared.reserved.0,"aw",@nobits
	.weak		__nv_reservedSMEM_offset_0_alias
	.size		__nv_reservedSMEM_offset_0_alias, 0, 0
	.other		__nv_reservedSMEM_offset_0_alias,@"STO_CUDA_RESERVED_SHARED STV_DEFAULT"
__nv_reservedSMEM_offset_0_alias:
	.zero		0


//--------------------- .nv.global                --------------------------
	.section	.nv.global,"aw",@nobits
.nv.global:
	.type		_ZN40_INTERNAL_a2b87ba5_4_k_cu_63d2e656_308144cute1_E,@object
	.size		_ZN40_INTERNAL_a2b87ba5_4_k_cu_63d2e656_308144cute1_E,(_ZN40_INTERNAL_a2b87ba5_4_k_cu_63d2e656_308144cuda3std3__45__cpo6cbeginE - _ZN40_INTERNAL_a2b87ba5_4_k_cu_63d2e656_308144cute1_E)
_ZN40_INTERNAL_a2b87ba5_4_k_cu_63d2e656_308144cute1_E:
	.zero		1
	.type		_ZN40_INTERNAL_a2b87ba5_4_k_cu_63d2e656_308144cuda3std3__45__cpo6cbeginE,@object
	.size		_ZN40_INTERNAL_a2b87ba5_4_k_cu_63d2e656_308144cuda3std3__45__cpo6cbeginE,(_ZN40_INTERNAL_a2b87ba5_4_k_cu_63d2e656_308144cuda3std3__48in_placeE - _ZN40_INTERNAL_a2b87ba5_4_k_cu_63d2e656_308144cuda3std3__45__cpo6cbeginE)
_ZN40_INTERNAL_a2b87ba5_4_k_cu_63d2e656_308144cuda3std3__45__cpo6cbeginE:
	.zero		1
	.type		_ZN40_INTERNAL_a2b87ba5_4_k_cu_63d2e656_308144cuda3std3__48in_placeE,@object
	.size		_ZN40_INTERNAL_a2b87ba5_4_k_cu_63d2e656_308144cuda3std3__48in_placeE,(_ZN40_INTERNAL_a2b87ba5_4_k_cu_63d2e656_308144cuda3std6ranges3__45__cpo9iter_moveE - _ZN40_INTERNAL_a2b87ba5_4_k_cu_63d2e656_308144cuda3std3__48in_placeE)
_ZN40_INTERNAL_a2b87ba5_4_k_cu_63d2e656_308144cuda3std3__48in_placeE:
	.zero		1
	.type		_ZN40_INTERNAL_a2b87ba5_4_k_cu_63d2e656_308144cuda3std6ranges3__45__cpo9iter_moveE,@object
	.size		_ZN40_INTERNAL_a2b87ba5_4_k_cu_63d2e656_308144cuda3std6ranges3__45__cpo9iter_moveE,(_ZN40_INTERNAL_a2b87ba5_4_k_cu_63d2e656_308144cuda3std3__45__cpo5beginE - _ZN40_INTERNAL_a2b87ba5_4_k_cu_63d2e656_308144cuda3std6ranges3__45__cpo9iter_moveE)
_ZN40_INTERNAL_a2b87ba5_4_k_cu_63d2e656_308144cuda3std6ranges3__45__cpo9iter_moveE:
	.zero		1
	.type		_ZN40_INTERNAL_a2b87ba5_4_k_cu_63d2e656_308144cuda3std3__45__cpo5beginE,@object
	.size		_ZN40_INTERNAL_a2b87ba5_4_k_cu_63d2e656_308144cuda3std3__45__cpo5beginE,(_ZN40_INTERNAL_a2b87ba5_4_k_cu_63d2e656_308144cuda3std3__442_GLOBAL__N__a2b87ba5_4_k_cu_63d2e656_308146ignoreE - _ZN40_INTERNAL_a2b87ba5_4_k_cu_63d2e656_308144cuda3std3__45__cpo5beginE)
_ZN40_INTERNAL_a2b87ba5_4_k_cu_63d2e656_308144cuda3std3__45__cpo5beginE:
	.zero		1
	.type		_ZN40_INTERNAL_a2b87ba5_4_k_cu_63d2e656_308144cuda3std3__442_GLOBAL__N__a2b87ba5_4_k_cu_63d2e656_308146ignoreE,@object
	.size		_ZN40_INTERNAL_a2b87ba5_4_k_cu_63d2e656_308144cuda3std3__442_GLOBAL__N__a2b87ba5_4_k_cu_63d2e656_308146ignoreE,(_ZN40_INTERNAL_a2b87ba5_4_k_cu_63d2e656_308144cute7productE - _ZN40_INTERNAL_a2b87ba5_4_k_cu_63d2e656_308144cuda3std3__442_GLOBAL__N__a2b87ba5_4_k_cu_63d2e656_308146ignoreE)
_ZN40_INTERNAL_a2b87ba5_4_k_cu_63d2e656_308144cuda3std3__442_GLOBAL__N__a2b87ba5_4_k_cu_63d2e656_308146ignoreE:
	.zero		1
	.type		_ZN40_INTERNAL_a2b87ba5_4_k_cu_63d2e656_308144cute7productE,@object
	.size		_ZN40_INTERNAL_a2b87ba5_4_k_cu_63d2e656_308144cute7productE,(_ZN40_INTERNAL_a2b87ba5_4_k_cu_63d2e656_308144cuda3std3__45__cpo3endE - _ZN40_INTERNAL_a2b87ba5_4_k_cu_63d2e656_308144cute7productE)
_ZN40_INTERNAL_a2b87ba5_4_k_cu_63d2e656_308144cute7productE:
	.zero		1
	.type		_ZN40_INTERNAL_a2b87ba5_4_k_cu_63d2e656_308144cuda3std3__45__cpo3endE,@object
	.size		_ZN40_INTERNAL_a2b87ba5_4_k_cu_63d2e656_308144cuda3std3__45__cpo3endE,(_ZN40_INTERNAL_a2b87ba5_4_k_cu_63d2e656_308144cuda3std3__419piecewise_constructE - _ZN40_INTERNAL_a2b87ba5_4_k_cu_63d2e656_308144cuda3std3__45__cpo3endE)
_ZN40_INTERNAL_a2b87ba5_4_k_cu_63d2e656_308144cuda3std3__45__cpo3endE:
	.zero		1
	.type		_ZN40_INTERNAL_a2b87ba5_4_k_cu_63d2e656_308144cuda3std3__419piecewise_constructE,@object
	.size		_ZN40_INTERNAL_a2b87ba5_4_k_cu_63d2e656_308144cuda3std3__419piecewise_constructE,(_ZN40_INTERNAL_a2b87ba5_4_k_cu_63d2e656_308144cuda3std3__45__cpo4cendE - _ZN40_INTERNAL_a2b87ba5_4_k_cu_63d2e656_308144cuda3std3__419piecewise_constructE)
_ZN40_INTERNAL_a2b87ba5_4_k_cu_63d2e656_308144cuda3std3__419piecewise_constructE:
	.zero		1
	.type		_ZN40_INTERNAL_a2b87ba5_4_k_cu_63d2e656_308144cuda3std3__45__cpo4cendE,@object
	.size		_ZN40_INTERNAL_a2b87ba5_4_k_cu_63d2e656_308144cuda3std3__45__cpo4cendE,(_ZN40_INTERNAL_a2b87ba5_4_k_cu_63d2e656_308144cuda3std6ranges3__45__cpo4swapE - _ZN40_INTERNAL_a2b87ba5_4_k_cu_63d2e656_308144cuda3std3__45__cpo4cendE)
_ZN40_INTERNAL_a2b87ba5_4_k_cu_63d2e656_308144cuda3std3__45__cpo4cendE:
	.zero		1
	.type		_ZN40_INTERNAL_a2b87ba5_4_k_cu_63d2e656_308144cuda3std6ranges3__45__cpo4swapE,@object
	.size		_ZN40_INTERNAL_a2b87ba5_4_k_cu_63d2e656_308144cuda3std6ranges3__45__cpo4swapE,(.L_8 - _ZN40_INTERNAL_a2b87ba5_4_k_cu_63d2e656_308144cuda3std6ranges3__45__cpo4swapE)
_ZN40_INTERNAL_a2b87ba5_4_k_cu_63d2e656_308144cuda3std6ranges3__45__cpo4swapE:
	.zero		1
.L_8:


//--------------------- .nv.constant0._ZN7cutlass13device_kernelINS_4gemm6kernel13GemmUniversalIN4cute5tupleIJiiiiEEENS1_10collective13CollectiveMmaINS1_34MainloopSm90TmaGmmaWarpSpecializedILi6ENS5_IJNS4_1CILi1EEESB_SB_EEENS1_35KernelTmaWarpSpecializedCooperativeEEENS5_IJNSA_ILi256EEENSA_ILi128EEESG_EEEaNS5_IJlSB_lEEEaSI_NS4_8TiledMMAINS4_8MMA_AtomIJNS4_4SM904GMMA27MMA_64x128x32_S32S8S8_SS_TNEEEENS4_6LayoutINS5_IJNSA_ILi2EEESB_SB_EEENS5_IJSB_NSA_ILi0EEESS_EEEEENS5_IJNS4_10UnderscoreESV_SV_EEEEENS4_13SM90_TMA_LOADENS4_14ComposedLayoutINS4_7SwizzleILi3ELi4ELi3EEENS4_18smem_ptr_flag_bitsILi8EEENSP_INS5_IJNSA_ILi8EEESG_EEENS5_IJSG_SB_EEEEEEEvNS4_8identityESY_S18_vS19_EENS_8epilogue10collective6detail29Sm90TmaWarpSpecializedAdapterINS1C_15DefaultEpilogueIaSI_SI_NS1B_6thread17LinearCombinationIaLi1EiiLNS1G_9ScaleType4KindE0ELNS_15FloatRoundStyleE2EaEENS1_15EpilogueDefaultEEEEEvvEEEEvNT_6ParamsE --------------------------
	.section	.nv.constant0._ZN7cutlass13device_kernelINS_4gemm6kernel13GemmUniversalIN4cute5tupleIJiiiiEEENS1_10collective13CollectiveMmaINS1_34MainloopSm90TmaGmmaWarpSpecializedILi6ENS5_IJNS4_1CILi1EEESB_SB_EEENS1_35KernelTmaWarpSpecializedCooperativeEEENS5_IJNSA_ILi256EEENSA_ILi128EEESG_EEEaNS5_IJlSB_lEEEaSI_NS4_8TiledMMAINS4_8MMA_AtomIJNS4_4SM904GMMA27MMA_64x128x32_S32S8S8_SS_TNEEEENS4_6LayoutINS5_IJNSA_ILi2EEESB_SB_EEENS5_IJSB_NSA_ILi0EEESS_EEEEENS5_IJNS4_10UnderscoreESV_SV_EEEEENS4_13SM90_TMA_LOADENS4_14ComposedLayoutINS4_7SwizzleILi3ELi4ELi3EEENS4_18smem_ptr_flag_bitsILi8EEENSP_INS5_IJNSA_ILi8EEESG_EEENS5_IJSG_SB_EEEEEEEvNS4_8identityESY_S18_vS19_EENS_8epilogue10collective6detail29Sm90TmaWarpSpecializedAdapterINS1C_15DefaultEpilogueIaSI_SI_NS1B_6thread17LinearCombinationIaLi1EiiLNS1G_9ScaleType4KindE0ELNS_15FloatRoundStyleE2EaEENS1_15EpilogueDefaultEEEEEvvEEEEvNT_6ParamsE,"a",@progbits
	.sectionflags	@""
	.align	4
.nv.constant0._ZN7cutlass13device_kernelINS_4gemm6kernel13GemmUniversalIN4cute5tupleIJiiiiEEENS1_10collective13CollectiveMmaINS1_34MainloopSm90TmaGmmaWarpSpecializedILi6ENS5_IJNS4_1CILi1EEESB_SB_EEENS1_35KernelTmaWarpSpecializedCooperativeEEENS5_IJNSA_ILi256EEENSA_ILi128EEESG_EEEaNS5_IJlSB_lEEEaSI_NS4_8TiledMMAINS4_8MMA_AtomIJNS4_4SM904GMMA27MMA_64x128x32_S32S8S8_SS_TNEEEENS4_6LayoutINS5_IJNSA_ILi2EEESB_SB_EEENS5_IJSB_NSA_ILi0EEESS_EEEEENS5_IJNS4_10UnderscoreESV_SV_EEEEENS4_13SM90_TMA_LOADENS4_14ComposedLayoutINS4_7SwizzleILi3ELi4ELi3EEENS4_18smem_ptr_flag_bitsILi8EEENSP_INS5_IJNSA_ILi8EEESG_EEENS5_IJSG_SB_EEEEEEEvNS4_8identityESY_S18_vS19_EENS_8epilogue10collective6detail29Sm90TmaWarpSpecializedAdapterINS1C_15DefaultEpilogueIaSI_SI_NS1B_6thread17LinearCombinationIaLi1EiiLNS1G_9ScaleType4KindE0ELNS_15FloatRoundStyleE2EaEENS1_15EpilogueDefaultEEEEEvvEEEEvNT_6ParamsE:
	.zero		1664


//--------------------- SYMBOLS --------------------------

	.type		.nv.reservedSmem.offset0,@object
	.size		.nv.reservedSmem.offset0,0x4
	.type		__assertfail,@function
